//
// Generated by NVIDIA NVVM Compiler
//
// Compiler Build ID: CL-36424714
// Cuda compilation tools, release 13.0, V13.0.88
// Based on NVVM 20.0.0
//

.version 9.0
.target sm_100
.address_size 64

	// .globl	_Z12PDH_baselineP10hist_entryP8atomdescdi
.extern .shared .align 16 .b8 smem[];

.visible .entry _Z12PDH_baselineP10hist_entryP8atomdescdi(
	.param .u64 .ptr .align 1 _Z12PDH_baselineP10hist_entryP8atomdescdi_param_0,
	.param .u64 .ptr .align 1 _Z12PDH_baselineP10hist_entryP8atomdescdi_param_1,
	.param .f64 _Z12PDH_baselineP10hist_entryP8atomdescdi_param_2,
	.param .u32 _Z12PDH_baselineP10hist_entryP8atomdescdi_param_3
)
{
	.reg .pred 	%p<6>;
	.reg .b32 	%r<27>;

	ld.param.u32 	%r15, [_Z12PDH_baselineP10hist_entryP8atomdescdi_param_3];
	mov.u32 	%r16, %ctaid.x;
	mov.u32 	%r17, %ntid.x;
	mul.lo.s32 	%r1, %r16, %r17;
	mov.u32 	%r2, %tid.x;
	add.s32 	%r3, %r1, %r2;
	add.s32 	%r26, %r3, 1;
	setp.ge.s32 	%p1, %r26, %r15;
	@%p1 bra 	$L__BB0_7;
	not.b32 	%r18, %r1;
	add.s32 	%r19, %r15, %r18;
	sub.s32 	%r20, %r19, %r2;
	and.b32  	%r5, %r20, 3;
	setp.eq.s32 	%p2, %r5, 0;
	@%p2 bra 	$L__BB0_5;
	neg.s32 	%r23, %r5;
	mov.u32 	%r24, %r3;
$L__BB0_3:
	.pragma "nounroll";
	bar.sync 	0;
	bar.sync 	0;
	add.s32 	%r24, %r24, 1;
	add.s32 	%r23, %r23, 1;
	setp.ne.s32 	%p3, %r23, 0;
	@%p3 bra 	$L__BB0_3;
	add.s32 	%r26, %r24, 1;
$L__BB0_5:
	sub.s32 	%r21, %r15, %r3;
	add.s32 	%r22, %r21, -2;
	setp.lt.u32 	%p4, %r22, 3;
	@%p4 bra 	$L__BB0_7;
$L__BB0_6:
	bar.sync 	0;
	bar.sync 	0;
	bar.sync 	0;
	bar.sync 	0;
	bar.sync 	0;
	bar.sync 	0;
	bar.sync 	0;
	bar.sync 	0;
	add.s32 	%r26, %r26, 4;
	setp.lt.s32 	%p5, %r26, %r15;
	@%p5 bra 	$L__BB0_6;
$L__BB0_7:
	ret;

}
	// .globl	_Z8pdh_coalP10hist_entryP8atomdescdi
.visible .entry _Z8pdh_coalP10hist_entryP8atomdescdi(
	.param .u64 .ptr .align 1 _Z8pdh_coalP10hist_entryP8atomdescdi_param_0,
	.param .u64 .ptr .align 1 _Z8pdh_coalP10hist_entryP8atomdescdi_param_1,
	.param .f64 _Z8pdh_coalP10hist_entryP8atomdescdi_param_2,
	.param .u32 _Z8pdh_coalP10hist_entryP8atomdescdi_param_3
)
{


	ret;

}
	// .globl	_Z8pdh_privP10hist_entryP8atomdescdii
.visible .entry _Z8pdh_privP10hist_entryP8atomdescdii(
	.param .u64 .ptr .align 1 _Z8pdh_privP10hist_entryP8atomdescdii_param_0,
	.param .u64 .ptr .align 1 _Z8pdh_privP10hist_entryP8atomdescdii_param_1,
	.param .f64 _Z8pdh_privP10hist_entryP8atomdescdii_param_2,
	.param .u32 _Z8pdh_privP10hist_entryP8atomdescdii_param_3,
	.param .u32 _Z8pdh_privP10hist_entryP8atomdescdii_param_4
)
{
	.reg .pred 	%p<19>;
	.reg .b32 	%r<82>;
	.reg .b64 	%rd<51>;
	.reg .b64 	%fd<168>;

	ld.param.u64 	%rd3, [_Z8pdh_privP10hist_entryP8atomdescdii_param_0];
	ld.param.u64 	%rd4, [_Z8pdh_privP10hist_entryP8atomdescdii_param_1];
	ld.param.f64 	%fd7, [_Z8pdh_privP10hist_entryP8atomdescdii_param_2];
	ld.param.u32 	%r34, [_Z8pdh_privP10hist_entryP8atomdescdii_param_3];
	ld.param.u32 	%r35, [_Z8pdh_privP10hist_entryP8atomdescdii_param_4];
	cvta.to.global.u64 	%rd1, %rd3;
	cvta.to.global.u64 	%rd2, %rd4;
	mov.u32 	%r79, %tid.x;
	mov.u32 	%r2, %ctaid.x;
	mov.u32 	%r3, %ntid.x;
	setp.ge.s32 	%p1, %r79, %r35;
	mov.u32 	%r36, smem;
	mad.lo.s32 	%r4, %r79, 24, %r36;
	@%p1 bra 	$L__BB2_2;
	mad.lo.s32 	%r37, %r2, %r3, %r79;
	mul.wide.u32 	%rd5, %r37, 24;
	add.s64 	%rd6, %rd2, %rd5;
	ld.global.f64 	%fd8, [%rd6];
	ld.global.f64 	%fd9, [%rd6+8];
	ld.global.f64 	%fd10, [%rd6+16];
	st.shared.f64 	[%r4], %fd8;
	st.shared.f64 	[%r4+8], %fd9;
	st.shared.f64 	[%r4+16], %fd10;
$L__BB2_2:
	bar.sync 	0;
	add.s32 	%r74, %r2, 1;
	div.s32 	%r6, %r34, %r35;
	setp.ge.s32 	%p2, %r74, %r6;
	@%p2 bra 	$L__BB2_14;
	and.b32  	%r7, %r35, 2147483644;
	neg.s32 	%r8, %r7;
$L__BB2_4:
	mad.lo.s32 	%r19, %r74, %r3, %r79;
	setp.ge.u32 	%p3, %r19, %r35;
	@%p3 bra 	$L__BB2_6;
	mul.wide.u32 	%rd7, %r19, 24;
	add.s64 	%rd8, %rd2, %rd7;
	ld.global.f64 	%fd11, [%rd8];
	ld.global.f64 	%fd12, [%rd8+8];
	ld.global.f64 	%fd13, [%rd8+16];
	st.shared.f64 	[%r4+384], %fd11;
	st.shared.f64 	[%r4+392], %fd12;
	st.shared.f64 	[%r4+400], %fd13;
$L__BB2_6:
	setp.lt.s32 	%p4, %r35, 1;
	bar.sync 	0;
	@%p4 bra 	$L__BB2_13;
	setp.lt.u32 	%p5, %r35, 4;
	ld.shared.f64 	%fd4, [%r4];
	ld.shared.f64 	%fd5, [%r4+8];
	ld.shared.f64 	%fd6, [%r4+16];
	mov.b32 	%r73, 0;
	@%p5 bra 	$L__BB2_8;
	bra.uni 	$L__BB2_25;
$L__BB2_8:
	and.b32  	%r45, %r35, 3;
	setp.eq.s32 	%p7, %r45, 0;
	@%p7 bra 	$L__BB2_13;
	setp.eq.s32 	%p8, %r45, 1;
	@%p8 bra 	$L__BB2_11;
	mov.u32 	%r46, smem;
	mad.lo.s32 	%r47, %r73, 24, %r46;
	ld.shared.f64 	%fd58, [%r47+192];
	ld.shared.f64 	%fd59, [%r47+200];
	ld.shared.f64 	%fd60, [%r47+208];
	sub.f64 	%fd61, %fd4, %fd58;
	sub.f64 	%fd62, %fd5, %fd59;
	mul.f64 	%fd63, %fd62, %fd62;
	fma.rn.f64 	%fd64, %fd61, %fd61, %fd63;
	sub.f64 	%fd65, %fd6, %fd60;
	fma.rn.f64 	%fd66, %fd65, %fd65, %fd64;
	sqrt.rn.f64 	%fd67, %fd66;
	div.rn.f64 	%fd68, %fd67, %fd7;
	cvt.rzi.s32.f64 	%r48, %fd68;
	mul.wide.s32 	%rd21, %r48, 8;
	add.s64 	%rd22, %rd1, %rd21;
	atom.global.add.u64 	%rd23, [%rd22], 1;
	ld.shared.f64 	%fd69, [%r47+216];
	ld.shared.f64 	%fd70, [%r47+224];
	ld.shared.f64 	%fd71, [%r47+232];
	sub.f64 	%fd72, %fd4, %fd69;
	sub.f64 	%fd73, %fd5, %fd70;
	mul.f64 	%fd74, %fd73, %fd73;
	fma.rn.f64 	%fd75, %fd72, %fd72, %fd74;
	sub.f64 	%fd76, %fd6, %fd71;
	fma.rn.f64 	%fd77, %fd76, %fd76, %fd75;
	sqrt.rn.f64 	%fd78, %fd77;
	div.rn.f64 	%fd79, %fd78, %fd7;
	cvt.rzi.s32.f64 	%r49, %fd79;
	mul.wide.s32 	%rd24, %r49, 8;
	add.s64 	%rd25, %rd1, %rd24;
	atom.global.add.u64 	%rd26, [%rd25], 1;
	add.s32 	%r73, %r73, 2;
$L__BB2_11:
	and.b32  	%r50, %r35, 1;
	setp.eq.b32 	%p9, %r50, 1;
	not.pred 	%p10, %p9;
	@%p10 bra 	$L__BB2_13;
	mov.u32 	%r51, smem;
	mad.lo.s32 	%r52, %r73, 24, %r51;
	ld.shared.f64 	%fd80, [%r52+192];
	ld.shared.f64 	%fd81, [%r52+200];
	ld.shared.f64 	%fd82, [%r52+208];
	sub.f64 	%fd83, %fd4, %fd80;
	sub.f64 	%fd84, %fd5, %fd81;
	mul.f64 	%fd85, %fd84, %fd84;
	fma.rn.f64 	%fd86, %fd83, %fd83, %fd85;
	sub.f64 	%fd87, %fd6, %fd82;
	fma.rn.f64 	%fd88, %fd87, %fd87, %fd86;
	sqrt.rn.f64 	%fd89, %fd88;
	div.rn.f64 	%fd90, %fd89, %fd7;
	cvt.rzi.s32.f64 	%r53, %fd90;
	mul.wide.s32 	%rd27, %r53, 8;
	add.s64 	%rd28, %rd1, %rd27;
	atom.global.add.u64 	%rd29, [%rd28], 1;
$L__BB2_13:
	add.s32 	%r74, %r74, 1;
	setp.ne.s32 	%p11, %r74, %r6;
	@%p11 bra 	$L__BB2_4;
$L__BB2_14:
	add.s32 	%r81, %r79, 1;
	setp.ge.s32 	%p12, %r81, %r35;
	@%p12 bra 	$L__BB2_24;
	ld.shared.f64 	%fd1, [%r4];
	ld.shared.f64 	%fd2, [%r4+8];
	ld.shared.f64 	%fd3, [%r4+16];
	not.b32 	%r54, %r79;
	add.s32 	%r14, %r35, %r54;
	sub.s32 	%r55, %r35, %r79;
	add.s32 	%r56, %r55, -2;
	and.b32  	%r15, %r14, 3;
	setp.lt.u32 	%p13, %r56, 3;
	@%p13 bra 	$L__BB2_19;
	and.b32  	%r57, %r14, -4;
	neg.s32 	%r78, %r57;
	mov.u32 	%r58, smem;
	mad.lo.s32 	%r59, %r79, 24, %r58;
	add.s32 	%r77, %r59, 56;
$L__BB2_17:
	.pragma "nounroll";
	ld.shared.f64 	%fd91, [%r77+-32];
	ld.shared.f64 	%fd92, [%r77+-24];
	ld.shared.f64 	%fd93, [%r77+-16];
	sub.f64 	%fd94, %fd1, %fd91;
	sub.f64 	%fd95, %fd2, %fd92;
	mul.f64 	%fd96, %fd95, %fd95;
	fma.rn.f64 	%fd97, %fd94, %fd94, %fd96;
	sub.f64 	%fd98, %fd3, %fd93;
	fma.rn.f64 	%fd99, %fd98, %fd98, %fd97;
	sqrt.rn.f64 	%fd100, %fd99;
	div.rn.f64 	%fd101, %fd100, %fd7;
	cvt.rzi.s32.f64 	%r60, %fd101;
	mul.wide.s32 	%rd30, %r60, 8;
	add.s64 	%rd31, %rd1, %rd30;
	atom.global.add.u64 	%rd32, [%rd31], 1;
	ld.shared.f64 	%fd102, [%r77+-8];
	ld.shared.f64 	%fd103, [%r77];
	ld.shared.f64 	%fd104, [%r77+8];
	sub.f64 	%fd105, %fd1, %fd102;
	sub.f64 	%fd106, %fd2, %fd103;
	mul.f64 	%fd107, %fd106, %fd106;
	fma.rn.f64 	%fd108, %fd105, %fd105, %fd107;
	sub.f64 	%fd109, %fd3, %fd104;
	fma.rn.f64 	%fd110, %fd109, %fd109, %fd108;
	sqrt.rn.f64 	%fd111, %fd110;
	div.rn.f64 	%fd112, %fd111, %fd7;
	cvt.rzi.s32.f64 	%r61, %fd112;
	mul.wide.s32 	%rd33, %r61, 8;
	add.s64 	%rd34, %rd1, %rd33;
	atom.global.add.u64 	%rd35, [%rd34], 1;
	ld.shared.f64 	%fd113, [%r77+16];
	ld.shared.f64 	%fd114, [%r77+24];
	ld.shared.f64 	%fd115, [%r77+32];
	sub.f64 	%fd116, %fd1, %fd113;
	sub.f64 	%fd117, %fd2, %fd114;
	mul.f64 	%fd118, %fd117, %fd117;
	fma.rn.f64 	%fd119, %fd116, %fd116, %fd118;
	sub.f64 	%fd120, %fd3, %fd115;
	fma.rn.f64 	%fd121, %fd120, %fd120, %fd119;
	sqrt.rn.f64 	%fd122, %fd121;
	div.rn.f64 	%fd123, %fd122, %fd7;
	cvt.rzi.s32.f64 	%r62, %fd123;
	mul.wide.s32 	%rd36, %r62, 8;
	add.s64 	%rd37, %rd1, %rd36;
	atom.global.add.u64 	%rd38, [%rd37], 1;
	ld.shared.f64 	%fd124, [%r77+40];
	ld.shared.f64 	%fd125, [%r77+48];
	ld.shared.f64 	%fd126, [%r77+56];
	sub.f64 	%fd127, %fd1, %fd124;
	sub.f64 	%fd128, %fd2, %fd125;
	mul.f64 	%fd129, %fd128, %fd128;
	fma.rn.f64 	%fd130, %fd127, %fd127, %fd129;
	sub.f64 	%fd131, %fd3, %fd126;
	fma.rn.f64 	%fd132, %fd131, %fd131, %fd130;
	sqrt.rn.f64 	%fd133, %fd132;
	div.rn.f64 	%fd134, %fd133, %fd7;
	cvt.rzi.s32.f64 	%r63, %fd134;
	mul.wide.s32 	%rd39, %r63, 8;
	add.s64 	%rd40, %rd1, %rd39;
	atom.global.add.u64 	%rd41, [%rd40], 1;
	add.s32 	%r79, %r79, 4;
	add.s32 	%r78, %r78, 4;
	add.s32 	%r77, %r77, 96;
	setp.ne.s32 	%p14, %r78, 0;
	@%p14 bra 	$L__BB2_17;
	add.s32 	%r81, %r79, 1;
$L__BB2_19:
	setp.eq.s32 	%p15, %r15, 0;
	@%p15 bra 	$L__BB2_24;
	setp.eq.s32 	%p16, %r15, 1;
	@%p16 bra 	$L__BB2_22;
	mov.u32 	%r64, smem;
	mad.lo.s32 	%r65, %r81, 24, %r64;
	ld.shared.f64 	%fd135, [%r65];
	ld.shared.f64 	%fd136, [%r65+8];
	ld.shared.f64 	%fd137, [%r65+16];
	sub.f64 	%fd138, %fd1, %fd135;
	sub.f64 	%fd139, %fd2, %fd136;
	mul.f64 	%fd140, %fd139, %fd139;
	fma.rn.f64 	%fd141, %fd138, %fd138, %fd140;
	sub.f64 	%fd142, %fd3, %fd137;
	fma.rn.f64 	%fd143, %fd142, %fd142, %fd141;
	sqrt.rn.f64 	%fd144, %fd143;
	div.rn.f64 	%fd145, %fd144, %fd7;
	cvt.rzi.s32.f64 	%r66, %fd145;
	mul.wide.s32 	%rd42, %r66, 8;
	add.s64 	%rd43, %rd1, %rd42;
	atom.global.add.u64 	%rd44, [%rd43], 1;
	ld.shared.f64 	%fd146, [%r65+24];
	ld.shared.f64 	%fd147, [%r65+32];
	ld.shared.f64 	%fd148, [%r65+40];
	sub.f64 	%fd149, %fd1, %fd146;
	sub.f64 	%fd150, %fd2, %fd147;
	mul.f64 	%fd151, %fd150, %fd150;
	fma.rn.f64 	%fd152, %fd149, %fd149, %fd151;
	sub.f64 	%fd153, %fd3, %fd148;
	fma.rn.f64 	%fd154, %fd153, %fd153, %fd152;
	sqrt.rn.f64 	%fd155, %fd154;
	div.rn.f64 	%fd156, %fd155, %fd7;
	cvt.rzi.s32.f64 	%r67, %fd156;
	mul.wide.s32 	%rd45, %r67, 8;
	add.s64 	%rd46, %rd1, %rd45;
	atom.global.add.u64 	%rd47, [%rd46], 1;
	add.s32 	%r81, %r81, 2;
$L__BB2_22:
	and.b32  	%r68, %r14, 1;
	setp.eq.b32 	%p17, %r68, 1;
	not.pred 	%p18, %p17;
	@%p18 bra 	$L__BB2_24;
	mov.u32 	%r69, smem;
	mad.lo.s32 	%r70, %r81, 24, %r69;
	ld.shared.f64 	%fd157, [%r70];
	ld.shared.f64 	%fd158, [%r70+8];
	ld.shared.f64 	%fd159, [%r70+16];
	sub.f64 	%fd160, %fd1, %fd157;
	sub.f64 	%fd161, %fd2, %fd158;
	mul.f64 	%fd162, %fd161, %fd161;
	fma.rn.f64 	%fd163, %fd160, %fd160, %fd162;
	sub.f64 	%fd164, %fd3, %fd159;
	fma.rn.f64 	%fd165, %fd164, %fd164, %fd163;
	sqrt.rn.f64 	%fd166, %fd165;
	div.rn.f64 	%fd167, %fd166, %fd7;
	cvt.rzi.s32.f64 	%r71, %fd167;
	mul.wide.s32 	%rd48, %r71, 8;
	add.s64 	%rd49, %rd1, %rd48;
	atom.global.add.u64 	%rd50, [%rd49], 1;
$L__BB2_24:
	ret;
$L__BB2_25:
	mov.u32 	%r40, smem;
	add.s32 	%r76, %r40, 272;
	mov.u32 	%r75, %r8;
$L__BB2_26:
	.pragma "nounroll";
	ld.shared.v2.f64 	{%fd14, %fd15}, [%r76+-80];
	ld.shared.v2.f64 	{%fd16, %fd17}, [%r76+-64];
	sub.f64 	%fd18, %fd4, %fd14;
	sub.f64 	%fd19, %fd5, %fd15;
	mul.f64 	%fd20, %fd19, %fd19;
	fma.rn.f64 	%fd21, %fd18, %fd18, %fd20;
	sub.f64 	%fd22, %fd6, %fd16;
	fma.rn.f64 	%fd23, %fd22, %fd22, %fd21;
	sqrt.rn.f64 	%fd24, %fd23;
	div.rn.f64 	%fd25, %fd24, %fd7;
	cvt.rzi.s32.f64 	%r41, %fd25;
	mul.wide.s32 	%rd9, %r41, 8;
	add.s64 	%rd10, %rd1, %rd9;
	atom.global.add.u64 	%rd11, [%rd10], 1;
	ld.shared.v2.f64 	{%fd26, %fd27}, [%r76+-48];
	sub.f64 	%fd28, %fd4, %fd17;
	sub.f64 	%fd29, %fd5, %fd26;
	mul.f64 	%fd30, %fd29, %fd29;
	fma.rn.f64 	%fd31, %fd28, %fd28, %fd30;
	sub.f64 	%fd32, %fd6, %fd27;
	fma.rn.f64 	%fd33, %fd32, %fd32, %fd31;
	sqrt.rn.f64 	%fd34, %fd33;
	div.rn.f64 	%fd35, %fd34, %fd7;
	cvt.rzi.s32.f64 	%r42, %fd35;
	mul.wide.s32 	%rd12, %r42, 8;
	add.s64 	%rd13, %rd1, %rd12;
	atom.global.add.u64 	%rd14, [%rd13], 1;
	ld.shared.v2.f64 	{%fd36, %fd37}, [%r76+-32];
	ld.shared.v2.f64 	{%fd38, %fd39}, [%r76+-16];
	sub.f64 	%fd40, %fd4, %fd36;
	sub.f64 	%fd41, %fd5, %fd37;
	mul.f64 	%fd42, %fd41, %fd41;
	fma.rn.f64 	%fd43, %fd40, %fd40, %fd42;
	sub.f64 	%fd44, %fd6, %fd38;
	fma.rn.f64 	%fd45, %fd44, %fd44, %fd43;
	sqrt.rn.f64 	%fd46, %fd45;
	div.rn.f64 	%fd47, %fd46, %fd7;
	cvt.rzi.s32.f64 	%r43, %fd47;
	mul.wide.s32 	%rd15, %r43, 8;
	add.s64 	%rd16, %rd1, %rd15;
	atom.global.add.u64 	%rd17, [%rd16], 1;
	ld.shared.v2.f64 	{%fd48, %fd49}, [%r76];
	sub.f64 	%fd50, %fd4, %fd39;
	sub.f64 	%fd51, %fd5, %fd48;
	mul.f64 	%fd52, %fd51, %fd51;
	fma.rn.f64 	%fd53, %fd50, %fd50, %fd52;
	sub.f64 	%fd54, %fd6, %fd49;
	fma.rn.f64 	%fd55, %fd54, %fd54, %fd53;
	sqrt.rn.f64 	%fd56, %fd55;
	div.rn.f64 	%fd57, %fd56, %fd7;
	cvt.rzi.s32.f64 	%r44, %fd57;
	mul.wide.s32 	%rd18, %r44, 8;
	add.s64 	%rd19, %rd1, %rd18;
	atom.global.add.u64 	%rd20, [%rd19], 1;
	add.s32 	%r76, %r76, 96;
	add.s32 	%r75, %r75, 4;
	setp.eq.s32 	%p6, %r75, 0;
	mov.u32 	%r73, %r7;
	@%p6 bra 	$L__BB2_8;
	bra.uni 	$L__BB2_26;

}


// ===== COMPILED SASS (sm_100) =====

	.target	sm_100

	.elftype	@"ET_EXEC"


//--------------------- .note.nv.tkinfo           --------------------------
	.section	.note.nv.tkinfo,"",@"SHT_NOTE"
	.sectionflags	@"SHF_NOTE_NV_TKINFO"
	.tkinfo
        /*0018*/ 	.word	0x00000002
        /*0030*/ 	.string	""
        /*0030*/ 	.string	"ptxas"
        /*0030*/ 	.string	"Cuda compilation tools, release 13.0, V13.0.88"
        /*0030*/ 	.string	"Build cuda_13.0.r13.0/compiler.36424714_0"
        /*0030*/ 	.string	"-arch sm_100 -m 64 "



//--------------------- .note.nv.cuinfo           --------------------------
	.section	.note.nv.cuinfo,"",@"SHT_NOTE"
	.sectionflags	@"SHF_NOTE_NV_CUINFO"
        /*0018*/ 	.short	0x0002
        /*001a*/ 	.short	0x0064
        /*001c*/ 	.short	0x0082
	.zero		2


//--------------------- .nv.info                  --------------------------
	.section	.nv.info,"",@"SHT_CUDA_INFO"
	.align	4


	//----- nvinfo : EIATTR_REGCOUNT
	.align		4
        /*0000*/ 	.byte	0x04, 0x2f
        /*0002*/ 	.short	(.L_1 - .L_0)
	.align		4
.L_0:
        /*0004*/ 	.word	index@(_Z12PDH_baselineP10hist_entryP8atomdescdi)
        /*0008*/ 	.word	0x00000008


	//----- nvinfo : EIATTR_FRAME_SIZE
	.align		4
.L_1:
        /*000c*/ 	.byte	0x04, 0x11
        /*000e*/ 	.short	(.L_3 - .L_2)
	.align		4
.L_2:
        /*0010*/ 	.word	index@(_Z12PDH_baselineP10hist_entryP8atomdescdi)
        /*0014*/ 	.word	0x00000000


	//----- nvinfo : EIATTR_REGCOUNT
	.align		4
.L_3:
        /*0018*/ 	.byte	0x04, 0x2f
        /*001a*/ 	.short	(.L_5 - .L_4)
	.align		4
.L_4:
        /*001c*/ 	.word	index@(_Z8pdh_coalP10hist_entryP8atomdescdi)
        /*0020*/ 	.word	0x00000004


	//----- nvinfo : EIATTR_FRAME_SIZE
	.align		4
.L_5:
        /*0024*/ 	.byte	0x04, 0x11
        /*0026*/ 	.short	(.L_7 - .L_6)
	.align		4
.L_6:
        /*0028*/ 	.word	index@(_Z8pdh_coalP10hist_entryP8atomdescdi)
        /*002c*/ 	.word	0x00000000


	//----- nvinfo : EIATTR_REGCOUNT
	.align		4
.L_7:
        /*0030*/ 	.byte	0x04, 0x2f
        /*0032*/ 	.short	(.L_9 - .L_8)
	.align		4
.L_8:
        /*0034*/ 	.word	index@(_Z8pdh_privP10hist_entryP8atomdescdii)
        /*0038*/ 	.word	0x00000028


	//----- nvinfo : EIATTR_FRAME_SIZE
	.align		4
.L_9:
        /*003c*/ 	.byte	0x04, 0x11
        /*003e*/ 	.short	(.L_11 - .L_10)
	.align		4
.L_10:
        /*0040*/ 	.word	index@($__internal_1_$__cuda_sm20_dsqrt_rn_f64_mediumpath_v1)
        /*0044*/ 	.word	0x00000000


	//----- nvinfo : EIATTR_FRAME_SIZE
	.align		4
.L_11:
        /*0048*/ 	.byte	0x04, 0x11
        /*004a*/ 	.short	(.L_13 - .L_12)
	.align		4
.L_12:
        /*004c*/ 	.word	index@($__internal_0_$__cuda_sm20_div_rn_f64_full)
        /*0050*/ 	.word	0x00000000


	//----- nvinfo : EIATTR_FRAME_SIZE
	.align		4
.L_13:
        /*0054*/ 	.byte	0x04, 0x11
        /*0056*/ 	.short	(.L_15 - .L_14)
	.align		4
.L_14:
        /*0058*/ 	.word	index@(_Z8pdh_privP10hist_entryP8atomdescdii)
        /*005c*/ 	.word	0x00000000


	//----- nvinfo : EIATTR_MIN_STACK_SIZE
	.align		4
.L_15:
        /*0060*/ 	.byte	0x04, 0x12
        /*0062*/ 	.short	(.L_17 - .L_16)
	.align		4
.L_16:
        /*0064*/ 	.word	index@(_Z8pdh_privP10hist_entryP8atomdescdii)
        /*0068*/ 	.word	0x00000000


	//----- nvinfo : EIATTR_MIN_STACK_SIZE
	.align		4
.L_17:
        /*006c*/ 	.byte	0x04, 0x12
        /*006e*/ 	.short	(.L_19 - .L_18)
	.align		4
.L_18:
        /*0070*/ 	.word	index@(_Z8pdh_coalP10hist_entryP8atomdescdi)
        /*0074*/ 	.word	0x00000000


	//----- nvinfo : EIATTR_MIN_STACK_SIZE
	.align		4
.L_19:
        /*0078*/ 	.byte	0x04, 0x12
        /*007a*/ 	.short	(.L_21 - .L_20)
	.align		4
.L_20:
        /*007c*/ 	.word	index@(_Z12PDH_baselineP10hist_entryP8atomdescdi)
        /*0080*/ 	.word	0x00000000
.L_21:


//--------------------- .nv.compat                --------------------------
	.section	.nv.compat,"",@"SHT_CUDA_COMPAT_INFO"
	.align	4
        /*0000*/ 	.byte	0x02, 0x09, 0x00, 0x00, 0x02, 0x02, 0x01, 0x00, 0x02, 0x05, 0x05, 0x00, 0x03, 0x07, 0x01, 0x01
        /*0010*/ 	.byte	0x02, 0x03, 0x00, 0x00, 0x02, 0x06, 0x01, 0x00, 0x04, 0x0b, 0x08, 0x00, 0x01, 0x00, 0x00, 0x00
        /*0020*/ 	.byte	0x00, 0x00, 0x00, 0x00


//--------------------- .nv.info._Z8pdh_privP10hist_entryP8atomdescdii --------------------------
	.section	.nv.info._Z8pdh_privP10hist_entryP8atomdescdii,"",@"SHT_CUDA_INFO"
	.sectionflags	@""
	.align	4


	//----- nvinfo : EIATTR_CUDA_API_VERSION
	.align		4
        /*0000*/ 	.byte	0x04, 0x37
        /*0002*/ 	.short	(.L_23 - .L_22)
.L_22:
        /*0004*/ 	.word	0x00000082


	//----- nvinfo : EIATTR_KPARAM_INFO
	.align		4
.L_23:
        /*0008*/ 	.byte	0x04, 0x17
        /*000a*/ 	.short	(.L_25 - .L_24)
.L_24:
        /*000c*/ 	.word	0x00000000
        /*0010*/ 	.short	0x0004
        /*0012*/ 	.short	0x001c
        /*0014*/ 	.byte	0x00, 0xf0, 0x11, 0x00


	//----- nvinfo : EIATTR_KPARAM_INFO
	.align		4
.L_25:
        /*0018*/ 	.byte	0x04, 0x17
        /*001a*/ 	.short	(.L_27 - .L_26)
.L_26:
        /*001c*/ 	.word	0x00000000
        /*0020*/ 	.short	0x0003
        /*0022*/ 	.short	0x0018
        /*0024*/ 	.byte	0x00, 0xf0, 0x11, 0x00


	//----- nvinfo : EIATTR_KPARAM_INFO
	.align		4
.L_27:
        /*0028*/ 	.byte	0x04, 0x17
        /*002a*/ 	.short	(.L_29 - .L_28)
.L_28:
        /*002c*/ 	.word	0x00000000
        /*0030*/ 	.short	0x0002
        /*0032*/ 	.short	0x0010
        /*0034*/ 	.byte	0x00, 0xf0, 0x21, 0x00


	//----- nvinfo : EIATTR_KPARAM_INFO
	.align		4
.L_29:
        /*0038*/ 	.byte	0x04, 0x17
        /*003a*/ 	.short	(.L_31 - .L_30)
.L_30:
        /*003c*/ 	.word	0x00000000
        /*0040*/ 	.short	0x0001
        /*0042*/ 	.short	0x0008
        /*0044*/ 	.byte	0x00, 0xf5, 0x21, 0x00


	//----- nvinfo : EIATTR_KPARAM_INFO
	.align		4
.L_31:
        /*0048*/ 	.byte	0x04, 0x17
        /*004a*/ 	.short	(.L_33 - .L_32)
.L_32:
        /*004c*/ 	.word	0x00000000
        /*0050*/ 	.short	0x0000
        /*0052*/ 	.short	0x0000
        /*0054*/ 	.byte	0x00, 0xf5, 0x21, 0x00


	//----- nvinfo : EIATTR_SPARSE_MMA_MASK
	.align		4
.L_33:
        /*0058*/ 	.byte	0x03, 0x50
        /*005a*/ 	.short	0x0000


	//----- nvinfo : EIATTR_MAXREG_COUNT
	.align		4
        /*005c*/ 	.byte	0x03, 0x1b
        /*005e*/ 	.short	0x00ff


	//----- nvinfo : EIATTR_NUM_BARRIERS
	.align		4
        /*0060*/ 	.byte	0x02, 0x4c
        /*0062*/ 	.byte	0x01
	.zero		1


	//----- nvinfo : EIATTR_MERCURY_ISA_VERSION
	.align		4
        /*0064*/ 	.byte	0x03, 0x5f
        /*0066*/ 	.short	0x0101


	//----- nvinfo : EIATTR_VRC_CTA_INIT_COUNT
	.align		4
        /*0068*/ 	.byte	0x02, 0x4a
	.zero		1
	.zero		1


	//----- nvinfo : EIATTR_EXIT_INSTR_OFFSETS
	.align		4
        /*006c*/ 	.byte	0x04, 0x1c
        /*006e*/ 	.short	(.L_35 - .L_34)


	//   ....[0]....
.L_34:
        /*0070*/ 	.word	0x00002090


	//   ....[1]....
        /*0074*/ 	.word	0x00003140


	//   ....[2]....
        /*0078*/ 	.word	0x00003980


	//   ....[3]....
        /*007c*/ 	.word	0x00003d90


	//----- nvinfo : EIATTR_CRS_STACK_SIZE
	.align		4
.L_35:
        /*0080*/ 	.byte	0x04, 0x1e
        /*0082*/ 	.short	(.L_37 - .L_36)
.L_36:
        /*0084*/ 	.word	0x00000000


	//----- nvinfo : EIATTR_CBANK_PARAM_SIZE
	.align		4
.L_37:
        /*0088*/ 	.byte	0x03, 0x19
        /*008a*/ 	.short	0x0020


	//----- nvinfo : EIATTR_PARAM_CBANK
	.align		4
        /*008c*/ 	.byte	0x04, 0x0a
        /*008e*/ 	.short	(.L_39 - .L_38)
	.align		4
.L_38:
        /*0090*/ 	.word	index@(.nv.constant0._Z8pdh_privP10hist_entryP8atomdescdii)
        /*0094*/ 	.short	0x0380
        /*0096*/ 	.short	0x0020


	//----- nvinfo : EIATTR_SW_WAR
	.align		4
.L_39:
        /*0098*/ 	.byte	0x04, 0x36
        /*009a*/ 	.short	(.L_41 - .L_40)
.L_40:
        /*009c*/ 	.word	0x00000008
.L_41:


//--------------------- .nv.info._Z8pdh_coalP10hist_entryP8atomdescdi --------------------------
	.section	.nv.info._Z8pdh_coalP10hist_entryP8atomdescdi,"",@"SHT_CUDA_INFO"
	.sectionflags	@""
	.align	4


	//----- nvinfo : EIATTR_CUDA_API_VERSION
	.align		4
        /*0000*/ 	.byte	0x04, 0x37
        /*0002*/ 	.short	(.L_43 - .L_42)
.L_42:
        /*0004*/ 	.word	0x00000082


	//----- nvinfo : EIATTR_KPARAM_INFO
	.align		4
.L_43:
        /*0008*/ 	.byte	0x04, 0x17
        /*000a*/ 	.short	(.L_45 - .L_44)
.L_44:
        /*000c*/ 	.word	0x00000000
        /*0010*/ 	.short	0x0003
        /*0012*/ 	.short	0x0018
        /*0014*/ 	.byte	0x00, 0xf0, 0x11, 0x00


	//----- nvinfo : EIATTR_KPARAM_INFO
	.align		4
.L_45:
        /*0018*/ 	.byte	0x04, 0x17
        /*001a*/ 	.short	(.L_47 - .L_46)
.L_46:
        /*001c*/ 	.word	0x00000000
        /*0020*/ 	.short	0x0002
        /*0022*/ 	.short	0x0010
        /*0024*/ 	.byte	0x00, 0xf0, 0x21, 0x00


	//----- nvinfo : EIATTR_KPARAM_INFO
	.align		4
.L_47:
        /*0028*/ 	.byte	0x04, 0x17
        /*002a*/ 	.short	(.L_49 - .L_48)
.L_48:
        /*002c*/ 	.word	0x00000000
        /*0030*/ 	.short	0x0001
        /*0032*/ 	.short	0x0008
        /*0034*/ 	.byte	0x00, 0xf5, 0x21, 0x00


	//----- nvinfo : EIATTR_KPARAM_INFO
	.align		4
.L_49:
        /*0038*/ 	.byte	0x04, 0x17
        /*003a*/ 	.short	(.L_51 - .L_50)
.L_50:
        /*003c*/ 	.word	0x00000000
        /*0040*/ 	.short	0x0000
        /*0042*/ 	.short	0x0000
        /*0044*/ 	.byte	0x00, 0xf5, 0x21, 0x00


	//----- nvinfo : EIATTR_SPARSE_MMA_MASK
	.align		4
.L_51:
        /*0048*/ 	.byte	0x03, 0x50
        /*004a*/ 	.short	0x0000


	//----- nvinfo : EIATTR_MAXREG_COUNT
	.align		4
        /*004c*/ 	.byte	0x03, 0x1b
        /*004e*/ 	.short	0x00ff


	//----- nvinfo : EIATTR_MERCURY_ISA_VERSION
	.align		4
        /*0050*/ 	.byte	0x03, 0x5f
        /*0052*/ 	.short	0x0101


	//----- nvinfo : EIATTR_VRC_CTA_INIT_COUNT
	.align		4
        /*0054*/ 	.byte	0x02, 0x4a
	.zero		1
	.zero		1


	//----- nvinfo : EIATTR_EXIT_INSTR_OFFSETS
	.align		4
        /*0058*/ 	.byte	0x04, 0x1c
        /*005a*/ 	.short	(.L_53 - .L_52)


	//   ....[0]....
.L_52:
        /*005c*/ 	.word	0x00000010


	//----- nvinfo : EIATTR_CBANK_PARAM_SIZE
	.align		4
.L_53:
        /*0060*/ 	.byte	0x03, 0x19
        /*0062*/ 	.short	0x001c


	//----- nvinfo : EIATTR_PARAM_CBANK
	.align		4
        /*0064*/ 	.byte	0x04, 0x0a
        /*0066*/ 	.short	(.L_55 - .L_54)
	.align		4
.L_54:
        /*0068*/ 	.word	index@(.nv.constant0._Z8pdh_coalP10hist_entryP8atomdescdi)
        /*006c*/ 	.short	0x0380
        /*006e*/ 	.short	0x001c


	//----- nvinfo : EIATTR_SW_WAR
	.align		4
.L_55:
        /*0070*/ 	.byte	0x04, 0x36
        /*0072*/ 	.short	(.L_57 - .L_56)
.L_56:
        /*0074*/ 	.word	0x00000008
.L_57:


//--------------------- .nv.info._Z12PDH_baselineP10hist_entryP8atomdescdi --------------------------
	.section	.nv.info._Z12PDH_baselineP10hist_entryP8atomdescdi,"",@"SHT_CUDA_INFO"
	.sectionflags	@""
	.align	4


	//----- nvinfo : EIATTR_CUDA_API_VERSION
	.align		4
        /*0000*/ 	.byte	0x04, 0x37
        /*0002*/ 	.short	(.L_59 - .L_58)
.L_58:
        /*0004*/ 	.word	0x00000082


	//----- nvinfo : EIATTR_KPARAM_INFO
	.align		4
.L_59:
        /*0008*/ 	.byte	0x04, 0x17
        /*000a*/ 	.short	(.L_61 - .L_60)
.L_60:
        /*000c*/ 	.word	0x00000000
        /*0010*/ 	.short	0x0003
        /*0012*/ 	.short	0x0018
        /*0014*/ 	.byte	0x00, 0xf0, 0x11, 0x00


	//----- nvinfo : EIATTR_KPARAM_INFO
	.align		4
.L_61:
        /*0018*/ 	.byte	0x04, 0x17
        /*001a*/ 	.short	(.L_63 - .L_62)
.L_62:
        /*001c*/ 	.word	0x00000000
        /*0020*/ 	.short	0x0002
        /*0022*/ 	.short	0x0010
        /*0024*/ 	.byte	0x00, 0xf0, 0x21, 0x00


	//----- nvinfo : EIATTR_KPARAM_INFO
	.align		4
.L_63:
        /*0028*/ 	.byte	0x04, 0x17
        /*002a*/ 	.short	(.L_65 - .L_64)
.L_64:
        /*002c*/ 	.word	0x00000000
        /*0030*/ 	.short	0x0001
        /*0032*/ 	.short	0x0008
        /*0034*/ 	.byte	0x00, 0xf5, 0x21, 0x00


	//----- nvinfo : EIATTR_KPARAM_INFO
	.align		4
.L_65:
        /*0038*/ 	.byte	0x04, 0x17
        /*003a*/ 	.short	(.L_67 - .L_66)
.L_66:
        /*003c*/ 	.word	0x00000000
        /*0040*/ 	.short	0x0000
        /*0042*/ 	.short	0x0000
        /*0044*/ 	.byte	0x00, 0xf5, 0x21, 0x00


	//----- nvinfo : EIATTR_SPARSE_MMA_MASK
	.align		4
.L_67:
        /*0048*/ 	.byte	0x03, 0x50
        /*004a*/ 	.short	0x0000


	//----- nvinfo : EIATTR_MAXREG_COUNT
	.align		4
        /*004c*/ 	.byte	0x03, 0x1b
        /*004e*/ 	.short	0x00ff


	//----- nvinfo : EIATTR_NUM_BARRIERS
	.align		4
        /*0050*/ 	.byte	0x02, 0x4c
        /*0052*/ 	.byte	0x01
	.zero		1


	//----- nvinfo : EIATTR_MERCURY_ISA_VERSION
	.align		4
        /*0054*/ 	.byte	0x03, 0x5f
        /*0056*/ 	.short	0x0101


	//----- nvinfo : EIATTR_VRC_CTA_INIT_COUNT
	.align		4
        /*0058*/ 	.byte	0x02, 0x4a
	.zero		1
	.zero		1


	//----- nvinfo : EIATTR_EXIT_INSTR_OFFSETS
	.align		4
        /*005c*/ 	.byte	0x04, 0x1c
        /*005e*/ 	.short	(.L_69 - .L_68)


	//   ....[0]....
.L_68:
        /*0060*/ 	.word	0x00000090


	//   ....[1]....
        /*0064*/ 	.word	0x000001a0


	//   ....[2]....
        /*0068*/ 	.word	0x00000270


	//----- nvinfo : EIATTR_CRS_STACK_SIZE
	.align		4
.L_69:
        /*006c*/ 	.byte	0x04, 0x1e
        /*006e*/ 	.short	(.L_71 - .L_70)
.L_70:
        /*0070*/ 	.word	0x00000000


	//----- nvinfo : EIATTR_CBANK_PARAM_SIZE
	.align		4
.L_71:
        /*0074*/ 	.byte	0x03, 0x19
        /*0076*/ 	.short	0x001c


	//----- nvinfo : EIATTR_PARAM_CBANK
	.align		4
        /*0078*/ 	.byte	0x04, 0x0a
        /*007a*/ 	.short	(.L_73 - .L_72)
	.align		4
.L_72:
        /*007c*/ 	.word	index@(.nv.constant0._Z12PDH_baselineP10hist_entryP8atomdescdi)
        /*0080*/ 	.short	0x0380
        /*0082*/ 	.short	0x001c


	//----- nvinfo : EIATTR_SW_WAR
	.align		4
.L_73:
        /*0084*/ 	.byte	0x04, 0x36
        /*0086*/ 	.short	(.L_75 - .L_74)
.L_74:
        /*0088*/ 	.word	0x00000008
.L_75:


//--------------------- .nv.callgraph             --------------------------
	.section	.nv.callgraph,"",@"SHT_CUDA_CALLGRAPH"
	.align	4
	.sectionentsize	8
	.align		4
        /*0000*/ 	.word	0x00000000
	.align		4
        /*0004*/ 	.word	0xffffffff
	.align		4
        /*0008*/ 	.word	0x00000000
	.align		4
        /*000c*/ 	.word	0xfffffffe
	.align		4
        /*0010*/ 	.word	0x00000000
	.align		4
        /*0014*/ 	.word	0xfffffffd
	.align		4
        /*0018*/ 	.word	0x00000000
	.align		4
        /*001c*/ 	.word	0xfffffffc


//--------------------- .text._Z8pdh_privP10hist_entryP8atomdescdii --------------------------
	.section	.text._Z8pdh_privP10hist_entryP8atomdescdii,"ax",@progbits
	.align	128
        .global         _Z8pdh_privP10hist_entryP8atomdescdii
        .type           _Z8pdh_privP10hist_entryP8atomdescdii,@function
        .size           _Z8pdh_privP10hist_entryP8atomdescdii,(.L_x_86 - _Z8pdh_privP10hist_entryP8atomdescdii)
        .other          _Z8pdh_privP10hist_entryP8atomdescdii,@"STO_CUDA_ENTRY STV_DEFAULT"
_Z8pdh_privP10hist_entryP8atomdescdii:
.text._Z8pdh_privP10hist_entryP8atomdescdii:
[----:B------:R-:W-:Y:S01]  /*0000*/  LDC R1, c[0x0][0x37c] ;  /* 0x0000df00ff017b82 */ /* 0x000fe20000000800 */
[----:B------:R-:W0:Y:S07]  /*0010*/  S2R R0, SR_TID.X ;  /* 0x0000000000007919 */ /* 0x000e2e0000002100 */
[----:B------:R-:W0:Y:S01]  /*0020*/  LDC R13, c[0x0][0x39c] ;  /* 0x0000e700ff0d7b82 */ /* 0x000e220000000800 */
[----:B------:R-:W1:Y:S07]  /*0030*/  LDCU.64 UR8, c[0x0][0x358] ;  /* 0x00006b00ff0877ac */ /* 0x000e6e0008000a00 */
[----:B------:R-:W2:Y:S08]  /*0040*/  S2UR UR4, SR_CTAID.X ;  /* 0x00000000000479c3 */ /* 0x000eb00000002500 */
[----:B------:R-:W2:Y:S08]  /*0050*/  LDC R3, c[0x0][0x360] ;  /* 0x0000d800ff037b82 */ /* 0x000eb00000000800 */
[----:B------:R-:W3:Y:S01]  /*0060*/  LDC R16, c[0x0][0x398] ;  /* 0x0000e600ff107b82 */ /* 0x000ee20000000800 */
[----:B0-----:R-:W-:-:S13]  /*0070*/  ISETP.GE.AND P2, PT, R0, R13, PT ;  /* 0x0000000d0000720c */ /* 0x001fda0003f46270 */
[----:B------:R-:W0:Y:S01]  /*0080*/  @!P2 LDC.64 R4, c[0x0][0x388] ;  /* 0x0000e200ff04ab82 */ /* 0x000e220000000a00 */
[----:B--2---:R-:W-:-:S04]  /*0090*/  @!P2 IMAD R7, R3, UR4, R0 ;  /* 0x000000040307ac24 */ /* 0x004fc8000f8e0200 */
[----:B0-----:R-:W-:-:S05]  /*00a0*/  @!P2 IMAD.WIDE.U32 R4, R7, 0x18, R4 ;  /* 0x000000180704a825 */ /* 0x001fca00078e0004 */
[----:B-1----:R-:W2:Y:S04]  /*00b0*/  @!P2 LDG.E.64 R8, desc[UR8][R4.64] ;  /* 0x000000080408a981 */ /* 0x002ea8000c1e1b00 */
[----:B------:R-:W4:Y:S04]  /*00c0*/  @!P2 LDG.E.64 R6, desc[UR8][R4.64+0x8] ;  /* 0x000008080406a981 */ /* 0x000f28000c1e1b00 */
[----:B------:R3:W5:Y:S01]  /*00d0*/  @!P2 LDG.E.64 R10, desc[UR8][R4.64+0x10] ;  /* 0x00001008040aa981 */ /* 0x000762000c1e1b00 */
[----:B------:R-:W-:Y:S01]  /*00e0*/  IABS R12, R13 ;  /* 0x0000000d000c7213 */ /* 0x000fe20000000000 */
[----:B------:R-:W-:Y:S01]  /*00f0*/  UIADD3 UR4, UPT, UPT, UR4, 0x1, URZ ;  /* 0x0000000104047890 */ /* 0x000fe2000fffe0ff */
[----:B------:R-:W0:Y:S02]  /*0100*/  LDCU UR7, c[0x0][0x390] ;  /* 0x00007200ff0777ac */ /* 0x000e240008000800 */
[----:B------:R-:W1:Y:S01]  /*0110*/  I2F.RP R2, R12 ;  /* 0x0000000c00027306 */ /* 0x000e620000209400 */
[----:B---3--:R-:W-:-:S07]  /*0120*/  IABS R5, R16 ;  /* 0x0000001000057213 */ /* 0x008fce0000000000 */
[----:B-1----:R-:W1:Y:S02]  /*0130*/  MUFU.RCP R2, R2 ;  /* 0x0000000200027308 */ /* 0x002e640000001000 */
[----:B-1----:R-:W-:-:S06]  /*0140*/  VIADD R14, R2, 0xffffffe ;  /* 0x0ffffffe020e7836 */ /* 0x002fcc0000000000 */
[----:B------:R1:W3:Y:S02]  /*0150*/  F2I.FTZ.U32.TRUNC.NTZ R15, R14 ;  /* 0x0000000e000f7305 */ /* 0x0002e4000021f000 */
[----:B-1----:R-:W-:Y:S02]  /*0160*/  IMAD.MOV.U32 R14, RZ, RZ, RZ ;  /* 0x000000ffff0e7224 */ /* 0x002fe400078e00ff */
[----:B---3--:R-:W-:-:S04]  /*0170*/  IMAD.MOV R17, RZ, RZ, -R15 ;  /* 0x000000ffff117224 */ /* 0x008fc800078e0a0f */
[----:B------:R-:W-:-:S04]  /*0180*/  IMAD R17, R17, R12, RZ ;  /* 0x0000000c11117224 */ /* 0x000fc800078e02ff */
[----:B------:R-:W-:-:S06]  /*0190*/  IMAD.HI.U32 R15, R15, R17, R14 ;  /* 0x000000110f0f7227 */ /* 0x000fcc00078e000e */
[----:B------:R-:W-:Y:S02]  /*01a0*/  IMAD.HI.U32 R4, R15, R5, RZ ;  /* 0x000000050f047227 */ /* 0x000fe400078e00ff */
[----:B------:R-:W1:Y:S03]  /*01b0*/  S2R R15, SR_CgaCtaId ;  /* 0x00000000000f7919 */ /* 0x000e660000008800 */
[----:B------:R-:W-:-:S05]  /*01c0*/  IADD3 R2, PT, PT, -R4, RZ, RZ ;  /* 0x000000ff04027210 */ /* 0x000fca0007ffe1ff */
[----:B------:R-:W-:Y:S01]  /*01d0*/  IMAD R5, R12, R2, R5 ;  /* 0x000000020c057224 */ /* 0x000fe200078e0205 */
[----:B------:R-:W-:-:S04]  /*01e0*/  MOV R2, 0x400 ;  /* 0x0000040000027802 */ /* 0x000fc80000000f00 */
[----:B------:R-:W-:-:S13]  /*01f0*/  ISETP.GT.U32.AND P1, PT, R12, R5, PT ;  /* 0x000000050c00720c */ /* 0x000fda0003f24070 */
[----:B------:R-:W-:Y:S02]  /*0200*/  @!P1 IMAD.IADD R5, R5, 0x1, -R12 ;  /* 0x0000000105059824 */ /* 0x000fe400078e0a0c */
[----:B------:R-:W-:Y:S01]  /*0210*/  @!P1 VIADD R4, R4, 0x1 ;  /* 0x0000000104049836 */ /* 0x000fe20000000000 */
[----:B------:R-:W-:Y:S02]  /*0220*/  ISETP.NE.AND P1, PT, R13, RZ, PT ;  /* 0x000000ff0d00720c */ /* 0x000fe40003f25270 */
[----:B------:R-:W-:Y:S02]  /*0230*/  ISETP.GE.U32.AND P0, PT, R5, R12, PT ;  /* 0x0000000c0500720c */ /* 0x000fe40003f06070 */
[----:B------:R-:W-:Y:S02]  /*0240*/  LOP3.LUT R12, R16, R13, RZ, 0x3c, !PT ;  /* 0x0000000d100c7212 */ /* 0x000fe400078e3cff */
[----:B-1----:R-:W-:Y:S02]  /*0250*/  LEA R5, R15, R2, 0x18 ;  /* 0x000000020f057211 */ /* 0x002fe400078ec0ff */
[----:B------:R-:W-:-:S03]  /*0260*/  ISETP.GE.AND P3, PT, R12, RZ, PT ;  /* 0x000000ff0c00720c */ /* 0x000fc60003f66270 */
[----:B------:R-:W-:Y:S02]  /*0270*/  IMAD R2, R0, 0x18, R5 ;  /* 0x0000001800027824 */ /* 0x000fe400078e0205 */
[----:B------:R-:W1:Y:S02]  /*0280*/  LDC R5, c[0x0][0x394] ;  /* 0x0000e500ff057b82 */ /* 0x000e640000000800 */
[----:B------:R-:W-:-:S06]  /*0290*/  @P0 VIADD R4, R4, 0x1 ;  /* 0x0000000104040836 */ /* 0x000fcc0000000000 */
[----:B------:R-:W-:Y:S02]  /*02a0*/  @!P3 IADD3 R4, PT, PT, -R4, RZ, RZ ;  /* 0x000000ff0404b210 */ /* 0x000fe40007ffe1ff */
[----:B------:R-:W-:-:S04]  /*02b0*/  @!P1 LOP3.LUT R4, RZ, R13, RZ, 0x33, !PT ;  /* 0x0000000dff049212 */ /* 0x000fc800078e33ff */
[----:B------:R-:W-:Y:S01]  /*02c0*/  ISETP.LE.AND P0, PT, R4, UR4, PT ;  /* 0x0000000404007c0c */ /* 0x000fe2000bf03270 */
[----:B--2---:R2:W-:Y:S04]  /*02d0*/  @!P2 STS.64 [R2], R8 ;  /* 0x000000080200a388 */ /* 0x0045e80000000a00 */
[----:B----4-:R2:W-:Y:S04]  /*02e0*/  @!P2 STS.64 [R2+0x8], R6 ;  /* 0x000008060200a388 */ /* 0x0105e80000000a00 */
[----:B-----5:R2:W-:Y:S01]  /*02f0*/  @!P2 STS.64 [R2+0x10], R10 ;  /* 0x0000100a0200a388 */ /* 0x0205e20000000a00 */
[----:B------:R-:W-:Y:S06]  /*0300*/  BAR.SYNC.DEFER_BLOCKING 0x0 ;  /* 0x0000000000007b1d */ /* 0x000fec0000010000 */
[----:B01----:R-:W-:Y:S05]  /*0310*/  @P0 BRA `(.L_x_0) ;  /* 0x0000001c00500947 */ /* 0x003fea0003800000 */
[----:B--2---:R-:W-:-:S05]  /*0320*/  LOP3.LUT R6, R13, 0x7ffffffc, RZ, 0xc0, !PT ;  /* 0x7ffffffc0d067812 */ /* 0x004fca00078ec0ff */
[----:B------:R-:W-:-:S07]  /*0330*/  IMAD.MOV R7, RZ, RZ, -R6 ;  /* 0x000000ffff077224 */ /* 0x000fce00078e0a06 */
.L_x_35:
[----:B0-----:R-:W0:Y:S01]  /*0340*/  LDCU UR5, c[0x0][0x39c] ;  /* 0x00007380ff0577ac */ /* 0x001e220008000800 */
[----:B----4-:R-:W-:Y:S01]  /*0350*/  IMAD R11, R3, UR4, R0 ;  /* 0x00000004030b7c24 */ /* 0x010fe2000f8e0200 */
[----:B------:R-:W-:Y:S04]  /*0360*/  BSSY.RECONVERGENT B0, `(.L_x_1) ;  /* 0x000000b000007945 */ /* 0x000fe80003800200 */
[----:B0-----:R-:W-:-:S13]  /*0370*/  ISETP.GE.U32.AND P0, PT, R11, UR5, PT ;  /* 0x000000050b007c0c */ /* 0x001fda000bf06070 */
[----:B-123--:R-:W-:Y:S05]  /*0380*/  @P0 BRA `(.L_x_2) ;  /* 0x0000000000200947 */ /* 0x00efea0003800000 */
[----:B------:R-:W0:Y:S02]  /*0390*/  LDC.64 R8, c[0x0][0x388] ;  /* 0x0000e200ff087b82 */ /* 0x000e240000000a00 */
[----:B0-----:R-:W-:-:S05]  /*03a0*/  IMAD.WIDE.U32 R8, R11, 0x18, R8 ;  /* 0x000000180b087825 */ /* 0x001fca00078e0008 */
[----:B------:R-:W2:Y:S04]  /*03b0*/  LDG.E.64 R10, desc[UR8][R8.64] ;  /* 0x00000008080a7981 */ /* 0x000ea8000c1e1b00 */
[----:B------:R-:W3:Y:S04]  /*03c0*/  LDG.E.64 R12, desc[UR8][R8.64+0x8] ;  /* 0x00000808080c7981 */ /* 0x000ee8000c1e1b00 */
[----:B------:R-:W4:Y:S04]  /*03d0*/  LDG.E.64 R14, desc[UR8][R8.64+0x10] ;  /* 0x00001008080e7981 */ /* 0x000f28000c1e1b00 */
[----:B--2---:R0:W-:Y:S04]  /*03e0*/  STS.64 [R2+0x180], R10 ;  /* 0x0001800a02007388 */ /* 0x0041e80000000a00 */
[----:B---3--:R0:W-:Y:S04]  /*03f0*/  STS.64 [R2+0x188], R12 ;  /* 0x0001880c02007388 */ /* 0x0081e80000000a00 */
[----:B----4-:R0:W-:Y:S02]  /*0400*/  STS.64 [R2+0x190], R14 ;  /* 0x0001900e02007388 */ /* 0x0101e40000000a00 */
.L_x_2:
[----:B------:R-:W-:Y:S05]  /*0410*/  BSYNC.RECONVERGENT B0 ;  /* 0x0000000000007941 */ /* 0x000fea0003800200 */
.L_x_1:
[----:B------:R-:W-:Y:S01]  /*0420*/  BAR.SYNC.DEFER_BLOCKING 0x0 ;  /* 0x0000000000007b1d */ /* 0x000fe20000010000 */
[----:B------:R-:W-:Y:S02]  /*0430*/  UISETP.GE.AND UP0, UPT, UR5, 0x1, UPT ;  /* 0x000000010500788c */ /* 0x000fe4000bf06270 */
[----:B------:R-:W-:-:S06]  /*0440*/  UIADD3 UR4, UPT, UPT, UR4, 0x1, URZ ;  /* 0x0000000104047890 */ /* 0x000fcc000fffe0ff */
[----:B------:R-:W-:Y:S01]  /*0450*/  ISETP.NE.AND P1, PT, R4, UR4, PT ;  /* 0x0000000404007c0c */ /* 0x000fe2000bf25270 */
[----:B------:R-:W-:-:S12]  /*0460*/  BRA.U !UP0, `(.L_x_3) ;  /* 0x0000001908f87547 */ /* 0x000fd8000b800000 */
[----:B------:R1:W2:Y:S01]  /*0470*/  LDS.64 R22, [R2] ;  /* 0x0000000002167984 */ /* 0x0002a20000000a00 */
[----:B------:R-:W-:Y:S01]  /*0480*/  UISETP.GE.U32.AND UP0, UPT, UR5, 0x4, UPT ;  /* 0x000000040500788c */ /* 0x000fe2000bf06070 */
[----:B0-----:R-:W-:Y:S02]  /*0490*/  IMAD.MOV.U32 R12, RZ, RZ, RZ ;  /* 0x000000ffff0c7224 */ /* 0x001fe400078e00ff */
[----:B------:R1:W0:Y:S04]  /*04a0*/  LDS.64 R18, [R2+0x8] ;  /* 0x0000080002127984 */ /* 0x0002280000000a00 */
[----:B------:R1:W3:Y:S02]  /*04b0*/  LDS.64 R16, [R2+0x10] ;  /* 0x0000100002107984 */ /* 0x0002e40000000a00 */
[----:B------:R-:W-:Y:S05]  /*04c0*/  BRA.U !UP0, `(.L_x_4) ;  /* 0x0000000d08d47547 */ /* 0x000fea000b800000 */
[----:B------:R-:W4:Y:S01]  /*04d0*/  S2UR UR6, SR_CgaCtaId ;  /* 0x00000000000679c3 */ /* 0x000f220000008800 */
[----:B------:R-:W-:Y:S01]  /*04e0*/  UMOV UR5, 0x400 ;  /* 0x0000040000057882 */ /* 0x000fe20000000000 */
[----:B------:R-:W-:Y:S01]  /*04f0*/  IMAD.MOV.U32 R20, RZ, RZ, R7 ;  /* 0x000000ffff147224 */ /* 0x000fe200078e0007 */
[----:B------:R-:W0:Y:S01]  /*0500*/  LDCU UR10, c[0x0][0x394] ;  /* 0x00007280ff0a77ac */ /* 0x000e220008000800 */
[----:B----4-:R-:W-:-:S04]  /*0510*/  ULEA UR5, UR6, UR5, 0x18 ;  /* 0x0000000506057291 */ /* 0x010fc8000f8ec0ff */
[----:B------:R-:W-:-:S12]  /*0520*/  UIADD3 UR5, UPT, UPT, UR5, 0x110, URZ ;  /* 0x0000011005057890 */ /* 0x000fd8000fffe0ff */
.L_x_21:
[----:B------:R-:W0:Y:S01]  /*0530*/  LDS.128 R12, [UR5+-0x50] ;  /* 0xffffb005ff0c7984 */ /* 0x000e220008000c00 */
[----:B------:R-:W-:Y:S01]  /*0540*/  IMAD.MOV.U32 R28, RZ, RZ, 0x0 ;  /* 0x00000000ff1c7424 */ /* 0x000fe200078e00ff */
[----:B------:R-:W-:Y:S01]  /*0550*/  BSSY.RECONVERGENT B1, `(.L_x_5) ;  /* 0x000001f000017945 */ /* 0x000fe20003800200 */
[----:B------:R-:W-:Y:S01]  /*0560*/  IMAD.MOV.U32 R29, RZ, RZ, 0x3fd80000 ;  /* 0x3fd80000ff1d7424 */ /* 0x000fe200078e00ff */
[----:B----4-:R-:W3:Y:S01]  /*0570*/  LDS.128 R8, [UR5+-0x40] ;  /* 0xffffc005ff087984 */ /* 0x010ee20008000c00 */
[----:B0-----:R-:W-:Y:S02]  /*0580*/  DADD R14, R18, -R14 ;  /* 0x00000000120e7229 */ /* 0x001fe4000000080e */
[----:B--2---:R-:W-:Y:S02]  /*0590*/  DADD R12, R22, -R12 ;  /* 0x00000000160c7229 */ /* 0x004fe4000000080c */
[----:B---3--:R-:W-:-:S04]  /*05a0*/  DADD R8, R16, -R8 ;  /* 0x0000000010087229 */ /* 0x008fc80000000808 */
[----:B------:R-:W-:-:S08]  /*05b0*/  DMUL R14, R14, R14 ;  /* 0x0000000e0e0e7228 */ /* 0x000fd00000000000 */
[----:B------:R-:W-:-:S08]  /*05c0*/  DFMA R14, R12, R12, R14 ;  /* 0x0000000c0c0e722b */ /* 0x000fd0000000000e */
[----:B------:R-:W-:-:S06]  /*05d0*/  DFMA R24, R8, R8, R14 ;  /* 0x000000080818722b */ /* 0x000fcc000000000e */
[----:B------:R-:W0:Y:S04]  /*05e0*/  MUFU.RSQ64H R13, R25 ;  /* 0x00000019000d7308 */ /* 0x000e280000001c00 */
[----:B------:R-:W-:-:S04]  /*05f0*/  IADD3 R12, PT, PT, R25, -0x3500000, RZ ;  /* 0xfcb00000190c7810 */ /* 0x000fc80007ffe0ff */
[----:B------:R-:W-:Y:S02]  /*0600*/  ISETP.GE.U32.AND P0, PT, R12, 0x7ca00000, PT ;  /* 0x7ca000000c00780c */ /* 0x000fe40003f06070 */
[----:B0-----:R-:W-:-:S08]  /*0610*/  DMUL R8, R12, R12 ;  /* 0x0000000c0c087228 */ /* 0x001fd00000000000 */
[----:B------:R-:W-:-:S08]  /*0620*/  DFMA R8, R24, -R8, 1 ;  /* 0x3ff000001808742b */ /* 0x000fd00000000808 */
[----:B------:R-:W-:Y:S02]  /*0630*/  DFMA R28, R8, R28, 0.5 ;  /* 0x3fe00000081c742b */ /* 0x000fe4000000001c */
[----:B------:R-:W-:-:S08]  /*0640*/  DMUL R8, R12, R8 ;  /* 0x000000080c087228 */ /* 0x000fd00000000000 */
[----:B------:R-:W-:-:S08]  /*0650*/  DFMA R28, R28, R8, R12 ;  /* 0x000000081c1c722b */ /* 0x000fd0000000000c */
[----:B------:R-:W-:Y:S02]  /*0660*/  DMUL R14, R24, R28 ;  /* 0x0000001c180e7228 */ /* 0x000fe40000000000 */
[----:B------:R-:W-:Y:S01]  /*0670*/  VIADD R9, R29, 0xfff00000 ;  /* 0xfff000001d097836 */ /* 0x000fe20000000000 */
[----:B------:R-:W-:-:S05]  /*0680*/  MOV R8, R28 ;  /* 0x0000001c00087202 */ /* 0x000fca0000000f00 */
[----:B------:R-:W-:-:S08]  /*0690*/  DFMA R30, R14, -R14, R24 ;  /* 0x8000000e0e1e722b */ /* 0x000fd00000000018 */
[----:B------:R-:W-:Y:S01]  /*06a0*/  DFMA R34, R30, R8, R14 ;  /* 0x000000081e22722b */ /* 0x000fe2000000000e */
[----:B------:R-:W-:Y:S10]  /*06b0*/  @!P0 BRA `(.L_x_6) ;  /* 0x0000000000208947 */ /* 0x000ff40003800000 */
[----:B------:R-:W-:Y:S01]  /*06c0*/  IMAD.MOV.U32 R26, RZ, RZ, R24 ;  /* 0x000000ffff1a7224 */ /* 0x000fe200078e0018 */
[----:B------:R-:W-:Y:S01]  /*06d0*/  MOV R8, R12 ;  /* 0x0000000c00087202 */ /* 0x000fe20000000f00 */
[----:B------:R-:W-:Y:S01]  /*06e0*/  IMAD.MOV.U32 R24, RZ, RZ, R30 ;  /* 0x000000ffff187224 */ /* 0x000fe200078e001e */
[----:B------:R-:W-:Y:S01]  /*06f0*/  MOV R30, 0x720 ;  /* 0x00000720001e7802 */ /* 0x000fe20000000f00 */
[----:B------:R-:W-:-:S07]  /*0700*/  IMAD.MOV.U32 R21, RZ, RZ, R31 ;  /* 0x000000ffff157224 */ /* 0x000fce00078e001f */
[----:B-1----:R-:W-:Y:S05]  /*0710*/  CALL.REL.NOINC `($__internal_1_$__cuda_sm20_dsqrt_rn_f64_mediumpath_v1) ;  /* 0x0000003c00147944 */ /* 0x002fea0003c00000 */
[----:B------:R-:W-:Y:S02]  /*0720*/  IMAD.MOV.U32 R34, RZ, RZ, R8 ;  /* 0x000000ffff227224 */ /* 0x000fe400078e0008 */
[----:B------:R-:W-:-:S07]  /*0730*/  IMAD.MOV.U32 R35, RZ, RZ, R9 ;  /* 0x000000ffff237224 */ /* 0x000fce00078e0009 */
.L_x_6:
[----:B------:R-:W-:Y:S05]  /*0740*/  BSYNC.RECONVERGENT B1 ;  /* 0x0000000000017941 */ /* 0x000fea0003800200 */
.L_x_5:
[----:B------:R-:W0:Y:S01]  /*0750*/  LDC.64 R8, c[0x0][0x390] ;  /* 0x0000e400ff087b82 */ /* 0x000e220000000a00 */
[----:B------:R-:W0:Y:S01]  /*0760*/  MUFU.RCP64H R13, UR10 ;  /* 0x0000000a000d7d08 */ /* 0x000e220008001800 */
[----:B------:R-:W-:Y:S01]  /*0770*/  IMAD.MOV.U32 R12, RZ, RZ, 0x1 ;  /* 0x00000001ff0c7424 */ /* 0x000fe200078e00ff */
[----:B------:R-:W-:Y:S01]  /*0780*/  FSETP.GEU.AND P2, PT, |R35|, 6.5827683646048100446e-37, PT ;  /* 0x036000002300780b */ /* 0x000fe20003f4e200 */
[----:B------:R-:W-:Y:S04]  /*0790*/  BSSY.RECONVERGENT B1, `(.L_x_7) ;  /* 0x000000e000017945 */ /* 0x000fe80003800200 */
[----:B0-----:R-:W-:-:S08]  /*07a0*/  DFMA R14, R12, -R8, 1 ;  /* 0x3ff000000c0e742b */ /* 0x001fd00000000808 */
[----:B------:R-:W-:-:S08]  /*07b0*/  DFMA R14, R14, R14, R14 ;  /* 0x0000000e0e0e722b */ /* 0x000fd0000000000e */
[----:B------:R-:W-:-:S08]  /*07c0*/  DFMA R14, R12, R14, R12 ;  /* 0x0000000e0c0e722b */ /* 0x000fd0000000000c */
[----:B------:R-:W-:-:S08]  /*07d0*/  DFMA R12, R14, -R8, 1 ;  /* 0x3ff000000e0c742b */ /* 0x000fd00000000808 */
[----:B------:R-:W-:-:S08]  /*07e0*/  DFMA R12, R14, R12, R14 ;  /* 0x0000000c0e0c722b */ /* 0x000fd0000000000e */
[----:B------:R-:W-:-:S08]  /*07f0*/  DMUL R32, R12, R34 ;  /* 0x000000220c207228 */ /* 0x000fd00000000000 */
[----:B------:R-:W-:-:S08]  /*0800*/  DFMA R8, R32, -R8, R34 ;  /* 0x800000082008722b */ /* 0x000fd00000000022 */
[----:B------:R-:W-:-:S10]  /*0810*/  DFMA R32, R12, R8, R32 ;  /* 0x000000080c20722b */ /* 0x000fd40000000020 */
[----:B------:R-:W-:-:S05]  /*0820*/  FFMA R8, RZ, UR10, R33 ;  /* 0x0000000aff087c23 */ /* 0x000fca0008000021 */
[----:B------:R-:W-:-:S13]  /*0830*/  FSETP.GT.AND P0, PT, |R8|, 1.469367938527859385e-39, PT ;  /* 0x001000000800780b */ /* 0x000fda0003f04200 */
[----:B------:R-:W-:Y:S05]  /*0840*/  @P0 BRA P2, `(.L_x_8) ;  /* 0x0000000000080947 */ /* 0x000fea0001000000 */
[----:B------:R-:W-:-:S07]  /*0850*/  MOV R28, 0x870 ;  /* 0x00000870001c7802 */ /* 0x000fce0000000f00 */
[----:B-1----:R-:W-:Y:S05]  /*0860*/  CALL.REL.NOINC `($__internal_0_$__cuda_sm20_div_rn_f64_full) ;  /* 0x00000034004c7944 */ /* 0x002fea0003c00000 */
.L_x_8:
[----:B------:R-:W-:Y:S05]  /*0870*/  BSYNC.RECONVERGENT B1 ;  /* 0x0000000000017941 */ /* 0x000fea0003800200 */
.L_x_7:
[----:B------:R-:W0:Y:S01]  /*0880*/  LDS.128 R12, [UR5+-0x30] ;  /* 0xffffd005ff0c7984 */ /* 0x000e220008000c00 */
[----:B------:R-:W-:Y:S01]  /*0890*/  DADD R10, R22, -R10 ;  /* 0x00000000160a7229 */ /* 0x000fe2000000080a */
[----:B------:R-:W2:Y:S01]  /*08a0*/  LDC.64 R8, c[0x0][0x380] ;  /* 0x0000e000ff087b82 */ /* 0x000ea20000000a00 */
[----:B------:R-:W2:Y:S01]  /*08b0*/  F2I.F64.TRUNC R33, R32 ;  /* 0x0000002000217311 */ /* 0x000ea2000030d100 */
[----:B------:R-:W-:Y:S01]  /*08c0*/  MOV R26, 0x1 ;  /* 0x00000001001a7802 */ /* 0x000fe20000000f00 */
[----:B------:R-:W-:Y:S02]  /*08d0*/  IMAD.MOV.U32 R27, RZ, RZ, 0x0 ;  /* 0x00000000ff1b7424 */ /* 0x000fe400078e00ff */
[----:B--2---:R-:W-:-:S05]  /*08e0*/  IMAD.WIDE R8, R33, 0x8, R8 ;  /* 0x0000000821087825 */ /* 0x004fca00078e0208 */
[----:B------:R2:W-:Y:S01]  /*08f0*/  REDG.E.ADD.64.STRONG.GPU desc[UR8][R8.64], R26 ;  /* 0x0000001a0800798e */ /* 0x0005e2000c12e508 */
[----:B------:R-:W-:Y:S01]  /*0900*/  BSSY.RECONVERGENT B1, `(.L_x_9) ;  /* 0x000001e000017945 */ /* 0x000fe20003800200 */
[----:B0-----:R-:W-:Y:S02]  /*0910*/  DADD R12, R18, -R12 ;  /* 0x00000000120c7229 */ /* 0x001fe4000000080c */
[----:B------:R-:W-:Y:S01]  /*0920*/  DADD R14, R16, -R14 ;  /* 0x00000000100e7229 */ /* 0x000fe2000000080e */
[----:B--2---:R-:W-:Y:S01]  /*0930*/  IMAD.MOV.U32 R8, RZ, RZ, 0x0 ;  /* 0x00000000ff087424 */ /* 0x004fe200078e00ff */
[----:B------:R-:W-:-:S04]  /*0940*/  MOV R9, 0x3fd80000 ;  /* 0x3fd8000000097802 */ /* 0x000fc80000000f00 */
[----:B------:R-:W-:-:S08]  /*0950*/  DMUL R12, R12, R12 ;  /* 0x0000000c0c0c7228 */ /* 0x000fd00000000000 */
[----:B------:R-:W-:-:S08]  /*0960*/  DFMA R12, R10, R10, R12 ;  /* 0x0000000a0a0c722b */ /* 0x000fd0000000000c */
[----:B------:R-:W-:-:S06]  /*0970*/  DFMA R24, R14, R14, R12 ;  /* 0x0000000e0e18722b */ /* 0x000fcc000000000c */
[----:B------:R-:W0:Y:S04]  /*0980*/  MUFU.RSQ64H R11, R25 ;  /* 0x00000019000b7308 */ /* 0x000e280000001c00 */
[----:B------:R-:W-:-:S05]  /*0990*/  VIADD R10, R25, 0xfcb00000 ;  /* 0xfcb00000190a7836 */ /* 0x000fca0000000000 */
[----:B------:R-:W-:Y:S01]  /*09a0*/  ISETP.GE.U32.AND P0, PT, R10, 0x7ca00000, PT ;  /* 0x7ca000000a00780c */ /* 0x000fe20003f06070 */
[----:B0-----:R-:W-:-:S08]  /*09b0*/  DMUL R12, R10, R10 ;  /* 0x0000000a0a0c7228 */ /* 0x001fd00000000000 */
[----:B------:R-:W-:-:S08]  /*09c0*/  DFMA R12, R24, -R12, 1 ;  /* 0x3ff00000180c742b */ /* 0x000fd0000000080c */
[----:B------:R-:W-:Y:S02]  /*09d0*/  DFMA R8, R12, R8, 0.5 ;  /* 0x3fe000000c08742b */ /* 0x000fe40000000008 */
[----:B------:R-:W-:-:S08]  /*09e0*/  DMUL R12, R10, R12 ;  /* 0x0000000c0a0c7228 */ /* 0x000fd00000000000 */
[----:B------:R-:W-:-:S08]  /*09f0*/  DFMA R28, R8, R12, R10 ;  /* 0x0000000c081c722b */ /* 0x000fd0000000000a */
[----:B------:R-:W-:Y:S02]  /*0a00*/  DMUL R14, R24, R28 ;  /* 0x0000001c180e7228 */ /* 0x000fe40000000000 */
[----:B------:R-:W-:Y:S02]  /*0a10*/  VIADD R9, R29, 0xfff00000 ;  /* 0xfff000001d097836 */ /* 0x000fe40000000000 */
[----:B------:R-:W-:-:S04]  /*0a20*/  IMAD.MOV.U32 R8, RZ, RZ, R28 ;  /* 0x000000ffff087224 */ /* 0x000fc800078e001c */
        /* <DEDUP_REMOVED lines=9> */
[----:B------:R-:W-:Y:S01]  /*0ac0*/  IMAD.MOV.U32 R34, RZ, RZ, R8 ;  /* 0x000000ffff227224 */ /* 0x000fe200078e0008 */
[----:B------:R-:W-:-:S07]  /*0ad0*/  MOV R35, R9 ;  /* 0x0000000900237202 */ /* 0x000fce0000000f00 */
.L_x_10:
[----:B------:R-:W-:Y:S05]  /*0ae0*/  BSYNC.RECONVERGENT B1 ;  /* 0x0000000000017941 */ /* 0x000fea0003800200 */
.L_x_9:
        /* <DEDUP_REMOVED lines=18> */
.L_x_12:
[----:B------:R-:W-:Y:S05]  /*0c10*/  BSYNC.RECONVERGENT B1 ;  /* 0x0000000000017941 */ /* 0x000fea0003800200 */
.L_x_11:
[----:B------:R-:W0:Y:S01]  /*0c20*/  LDS.128 R12, [UR5+-0x20] ;  /* 0xffffe005ff0c7984 */ /* 0x000e220008000c00 */
[----:B------:R-:W2:Y:S01]  /*0c30*/  LDC.64 R26, c[0x0][0x380] ;  /* 0x0000e000ff1a7b82 */ /* 0x000ea20000000a00 */
[----:B------:R-:W2:Y:S01]  /*0c40*/  F2I.F64.TRUNC R33, R32 ;  /* 0x0000002000217311 */ /* 0x000ea2000030d100 */
[----:B------:R-:W-:Y:S01]  /*0c50*/  IMAD.MOV.U32 R28, RZ, RZ, 0x1 ;  /* 0x00000001ff1c7424 */ /* 0x000fe200078e00ff */
[----:B------:R-:W3:Y:S01]  /*0c60*/  LDS.128 R8, [UR5+-0x10] ;  /* 0xfffff005ff087984 */ /* 0x000ee20008000c00 */
[----:B------:R-:W-:Y:S02]  /*0c70*/  IMAD.MOV.U32 R29, RZ, RZ, 0x0 ;  /* 0x00000000ff1d7424 */ /* 0x000fe400078e00ff */
[----:B--2---:R-:W-:-:S05]  /*0c80*/  IMAD.WIDE R26, R33, 0x8, R26 ;  /* 0x00000008211a7825 */ /* 0x004fca00078e021a */
[----:B------:R2:W-:Y:S01]  /*0c90*/  REDG.E.ADD.64.STRONG.GPU desc[UR8][R26.64], R28 ;  /* 0x0000001c1a00798e */ /* 0x0005e2000c12e508 */
[----:B------:R-:W-:Y:S01]  /*0ca0*/  BSSY.RECONVERGENT B1, `(.L_x_13) ;  /* 0x000001f000017945 */ /* 0x000fe20003800200 */
[----:B0-----:R-:W-:Y:S02]  /*0cb0*/  DADD R14, R18, -R14 ;  /* 0x00000000120e7229 */ /* 0x001fe4000000080e */
[----:B------:R-:W-:Y:S02]  /*0cc0*/  DADD R12, R22, -R12 ;  /* 0x00000000160c7229 */ /* 0x000fe4000000080c */
[----:B---3--:R-:W-:Y:S01]  /*0cd0*/  DADD R8, R16, -R8 ;  /* 0x0000000010087229 */ /* 0x008fe20000000808 */
[----:B--2---:R-:W-:Y:S02]  /*0ce0*/  IMAD.MOV.U32 R28, RZ, RZ, 0x0 ;  /* 0x00000000ff1c7424 */ /* 0x004fe400078e00ff */
[----:B------:R-:W-:Y:S01]  /*0cf0*/  IMAD.MOV.U32 R29, RZ, RZ, 0x3fd80000 ;  /* 0x3fd80000ff1d7424 */ /* 0x000fe200078e00ff */
        /* <DEDUP_REMOVED lines=25> */
.L_x_14:
[----:B------:R-:W-:Y:S05]  /*0e90*/  BSYNC.RECONVERGENT B1 ;  /* 0x0000000000017941 */ /* 0x000fea0003800200 */
.L_x_13:
        /* <DEDUP_REMOVED lines=18> */
.L_x_16:
[----:B------:R-:W-:Y:S05]  /*0fc0*/  BSYNC.RECONVERGENT B1 ;  /* 0x0000000000017941 */ /* 0x000fea0003800200 */
.L_x_15:
[----:B------:R-:W0:Y:S01]  /*0fd0*/  LDS.128 R12, [UR5] ;  /* 0x00000005ff0c7984 */ /* 0x000e220008000c00 */
        /* <DEDUP_REMOVED lines=37> */
.L_x_18:
[----:B------:R-:W-:Y:S05]  /*1230*/  BSYNC.RECONVERGENT B1 ;  /* 0x0000000000017941 */ /* 0x000fea0003800200 */
.L_x_17:
        /* <DEDUP_REMOVED lines=18> */
.L_x_20:
[----:B------:R-:W-:Y:S05]  /*1360*/  BSYNC.RECONVERGENT B1 ;  /* 0x0000000000017941 */ /* 0x000fea0003800200 */
.L_x_19:
[----:B------:R-:W0:Y:S01]  /*1370*/  LDC.64 R8, c[0x0][0x380] ;  /* 0x0000e000ff087b82 */ /* 0x000e220000000a00 */
[----:B------:R-:W0:Y:S01]  /*1380*/  F2I.F64.TRUNC R33, R32 ;  /* 0x0000002000217311 */ /* 0x000e22000030d100 */
[----:B------:R-:W-:Y:S01]  /*1390*/  IADD3 R20, PT, PT, R20, 0x4, RZ ;  /* 0x0000000414147810 */ /* 0x000fe20007ffe0ff */
[----:B------:R-:W-:Y:S02]  /*13a0*/  IMAD.MOV.U32 R10, RZ, RZ, 0x1 ;  /* 0x00000001ff0a7424 */ /* 0x000fe400078e00ff */
[----:B------:R-:W-:Y:S01]  /*13b0*/  IMAD.MOV.U32 R11, RZ, RZ, 0x0 ;  /* 0x00000000ff0b7424 */ /* 0x000fe200078e00ff */
[----:B------:R-:W-:Y:S01]  /*13c0*/  ISETP.NE.AND P0, PT, R20, RZ, PT ;  /* 0x000000ff1400720c */ /* 0x000fe20003f05270 */
[----:B------:R-:W-:Y:S01]  /*13d0*/  UIADD3 UR5, UPT, UPT, UR5, 0x60, URZ ;  /* 0x0000006005057890 */ /* 0x000fe2000fffe0ff */
[----:B0-----:R-:W-:-:S05]  /*13e0*/  IMAD.WIDE R8, R33, 0x8, R8 ;  /* 0x0000000821087825 */ /* 0x001fca00078e0208 */
[----:B------:R4:W-:Y:S06]  /*13f0*/  REDG.E.ADD.64.STRONG.GPU desc[UR8][R8.64], R10 ;  /* 0x0000000a0800798e */ /* 0x0009ec000c12e508 */
[----:B------:R-:W-:Y:S05]  /*1400*/  @P0 BRA `(.L_x_21) ;  /* 0xfffffff000480947 */ /* 0x000fea000383ffff */
[----:B------:R-:W-:-:S07]  /*1410*/  IMAD.MOV.U32 R12, RZ, RZ, R6 ;  /* 0x000000ffff0c7224 */ /* 0x000fce00078e0006 */
.L_x_4:
[----:B------:R-:W5:Y:S02]  /*1420*/  LDCU UR5, c[0x0][0x39c] ;  /* 0x00007380ff0577ac */ /* 0x000f640008000800 */
[----:B-----5:R-:W-:-:S09]  /*1430*/  ULOP3.LUT UP0, UR5, UR5, 0x3, URZ, 0xc0, !UPT ;  /* 0x0000000305057892 */ /* 0x020fd2000f80c0ff */
[----:B------:R-:W-:Y:S05]  /*1440*/  BRA.U !UP0, `(.L_x_3) ;  /* 0x0000000d08007547 */ /* 0x000fea000b800000 */
[----:B------:R-:W-:-:S09]  /*1450*/  UISETP.NE.AND UP0, UPT, UR5, 0x1, UPT ;  /* 0x000000010500788c */ /* 0x000fd2000bf05270 */
[----:B------:R-:W-:Y:S05]  /*1460*/  BRA.U !UP0, `(.L_x_22) ;  /* 0x0000000508ec7547 */ /* 0x000fea000b800000 */
[----:B----4-:R-:W4:Y:S01]  /*1470*/  S2R R9, SR_CgaCtaId ;  /* 0x0000000000097919 */ /* 0x010f220000008800 */
[----:B------:R-:W-:Y:S01]  /*1480*/  MOV R8, 0x400 ;  /* 0x0000040000087802 */ /* 0x000fe20000000f00 */
[----:B------:R-:W-:Y:S01]  /*1490*/  IMAD.MOV.U32 R28, RZ, RZ, 0x0 ;  /* 0x00000000ff1c7424 */ /* 0x000fe200078e00ff */
[----:B------:R-:W-:Y:S01]  /*14a0*/  MOV R29, 0x3fd80000 ;  /* 0x3fd80000001d7802 */ /* 0x000fe20000000f00 */
[----:B------:R-:W-:Y:S01]  /*14b0*/  BSSY.RECONVERGENT B1, `(.L_x_23) ;  /* 0x0000020000017945 */ /* 0x000fe20003800200 */
[----:B----4-:R-:W-:-:S05]  /*14c0*/  LEA R9, R9, R8, 0x18 ;  /* 0x0000000809097211 */ /* 0x010fca00078ec0ff */
[----:B------:R-:W-:-:S05]  /*14d0*/  IMAD R13, R12, 0x18, R9 ;  /* 0x000000180c0d7824 */ /* 0x000fca00078e0209 */
[----:B------:R-:W0:Y:S04]  /*14e0*/  LDS.128 R8, [R13+0xc0] ;  /* 0x0000c0000d087984 */ /* 0x000e280000000c00 */
[----:B------:R-:W3:Y:S01]  /*14f0*/  LDS.64 R14, [R13+0xd0] ;  /* 0x0000d0000d0e7984 */ /* 0x000ee20000000a00 */
[----:B0-----:R-:W-:Y:S02]  /*1500*/  DADD R10, R18, -R10 ;  /* 0x00000000120a7229 */ /* 0x001fe4000000080a */
[----:B--2---:R-:W-:Y:S02]  /*1510*/  DADD R8, R22, -R8 ;  /* 0x0000000016087229 */ /* 0x004fe40000000808 */
[----:B---3--:R-:W-:-:S04]  /*1520*/  DADD R14, R16, -R14 ;  /* 0x00000000100e7229 */ /* 0x008fc8000000080e */
        /* <DEDUP_REMOVED lines=20> */
[----:B------:R-:W-:-:S07]  /*1670*/  MOV R30, 0x1690 ;  /* 0x00001690001e7802 */ /* 0x000fce0000000f00 */
[----:B-1----:R-:W-:Y:S05]  /*1680*/  CALL.REL.NOINC `($__internal_1_$__cuda_sm20_dsqrt_rn_f64_mediumpath_v1) ;  /* 0x0000002c00387944 */ /* 0x002fea0003c00000 */
[----:B------:R-:W-:Y:S02]  /*1690*/  IMAD.MOV.U32 R34, RZ, RZ, R8 ;  /* 0x000000ffff227224 */ /* 0x000fe400078e0008 */
[----:B------:R-:W-:-:S07]  /*16a0*/  IMAD.MOV.U32 R35, RZ, RZ, R9 ;  /* 0x000000ffff237224 */ /* 0x000fce00078e0009 */
.L_x_24:
[----:B------:R-:W-:Y:S05]  /*16b0*/  BSYNC.RECONVERGENT B1 ;  /* 0x0000000000017941 */ /* 0x000fea0003800200 */
.L_x_23:
[----:B------:R-:W0:Y:S01]  /*16c0*/  LDCU UR5, c[0x0][0x394] ;  /* 0x00007280ff0577ac */ /* 0x000e220008000800 */
[----:B------:R-:W2:Y:S01]  /*16d0*/  LDC.64 R8, c[0x0][0x390] ;  /* 0x0000e400ff087b82 */ /* 0x000ea20000000a00 */
[----:B------:R-:W-:Y:S01]  /*16e0*/  MOV R10, 0x1 ;  /* 0x00000001000a7802 */ /* 0x000fe20000000f00 */
[----:B------:R-:W-:Y:S01]  /*16f0*/  BSSY.RECONVERGENT B1, `(.L_x_25) ;  /* 0x0000010000017945 */ /* 0x000fe20003800200 */
[----:B------:R-:W-:Y:S01]  /*1700*/  FSETP.GEU.AND P2, PT, |R35|, 6.5827683646048100446e-37, PT ;  /* 0x036000002300780b */ /* 0x000fe20003f4e200 */
[----:B0-----:R-:W2:Y:S03]  /*1710*/  MUFU.RCP64H R11, UR5 ;  /* 0x00000005000b7d08 */ /* 0x001ea60008001800 */
[----:B--2---:R-:W-:-:S08]  /*1720*/  DFMA R14, R10, -R8, 1 ;  /* 0x3ff000000a0e742b */ /* 0x004fd00000000808 */
        /* <DEDUP_REMOVED lines=12> */
.L_x_26:
[----:B------:R-:W-:Y:S05]  /*17f0*/  BSYNC.RECONVERGENT B1 ;  /* 0x0000000000017941 */ /* 0x000fea0003800200 */
.L_x_25:
[----:B------:R-:W0:Y:S01]  /*1800*/  LDS.128 R8, [R13+0xe0] ;  /* 0x0000e0000d087984 */ /* 0x000e220000000c00 */
[----:B------:R-:W2:Y:S01]  /*1810*/  LDC.64 R14, c[0x0][0x380] ;  /* 0x0000e000ff0e7b82 */ /* 0x000ea20000000a00 */
[----:B------:R-:W2:Y:S01]  /*1820*/  F2I.F64.TRUNC R33, R32 ;  /* 0x0000002000217311 */ /* 0x000ea2000030d100 */
[----:B------:R-:W-:Y:S01]  /*1830*/  IMAD.MOV.U32 R26, RZ, RZ, 0x1 ;  /* 0x00000001ff1a7424 */ /* 0x000fe200078e00ff */
[----:B------:R-:W3:Y:S01]  /*1840*/  LDS.64 R20, [R13+0xd8] ;  /* 0x0000d8000d147984 */ /* 0x000ee20000000a00 */
[----:B------:R-:W-:Y:S02]  /*1850*/  IMAD.MOV.U32 R27, RZ, RZ, 0x0 ;  /* 0x00000000ff1b7424 */ /* 0x000fe400078e00ff */
[----:B--2---:R-:W-:-:S05]  /*1860*/  IMAD.WIDE R14, R33, 0x8, R14 ;  /* 0x00000008210e7825 */ /* 0x004fca00078e020e */
[----:B------:R2:W-:Y:S01]  /*1870*/  REDG.E.ADD.64.STRONG.GPU desc[UR8][R14.64], R26 ;  /* 0x0000001a0e00798e */ /* 0x0005e2000c12e508 */
[----:B------:R-:W-:Y:S01]  /*1880*/  BSSY.RECONVERGENT B1, `(.L_x_27) ;  /* 0x000001e000017945 */ /* 0x000fe20003800200 */
[----:B0-----:R-:W-:Y:S02]  /*1890*/  DADD R8, R18, -R8 ;  /* 0x0000000012087229 */ /* 0x001fe40000000808 */
[----:B------:R-:W-:Y:S02]  /*18a0*/  DADD R10, R16, -R10 ;  /* 0x00000000100a7229 */ /* 0x000fe4000000080a */
[----:B---3--:R-:W-:Y:S01]  /*18b0*/  DADD R20, R22, -R20 ;  /* 0x0000000016147229 */ /* 0x008fe20000000814 */
[----:B--2---:R-:W-:Y:S01]  /*18c0*/  MOV R14, 0x0 ;  /* 0x00000000000e7802 */ /* 0x004fe20000000f00 */
[----:B------:R-:W-:Y:S02]  /*18d0*/  IMAD.MOV.U32 R15, RZ, RZ, 0x3fd80000 ;  /* 0x3fd80000ff0f7424 */ /* 0x000fe400078e00ff */
        /* <DEDUP_REMOVED lines=17> */
[----:B------:R-:W-:Y:S01]  /*19f0*/  MOV R26, R24 ;  /* 0x00000018001a7202 */ /* 0x000fe20000000f00 */
[----:B------:R-:W-:Y:S01]  /*1a00*/  IMAD.MOV.U32 R24, RZ, RZ, R20 ;  /* 0x000000ffff187224 */ /* 0x000fe200078e0014 */
[----:B------:R-:W-:Y:S01]  /*1a10*/  MOV R30, 0x1a40 ;  /* 0x00001a40001e7802 */ /* 0x000fe20000000f00 */
[----:B------:R-:W-:-:S07]  /*1a20*/  IMAD.MOV.U32 R8, RZ, RZ, R10 ;  /* 0x000000ffff087224 */ /* 0x000fce00078e000a */
[----:B-1----:R-:W-:Y:S05]  /*1a30*/  CALL.REL.NOINC `($__internal_1_$__cuda_sm20_dsqrt_rn_f64_mediumpath_v1) ;  /* 0x00000028004c7944 */ /* 0x002fea0003c00000 */
[----:B------:R-:W-:Y:S01]  /*1a40*/  IMAD.MOV.U32 R34, RZ, RZ, R8 ;  /* 0x000000ffff227224 */ /* 0x000fe200078e0008 */
[----:B------:R-:W-:-:S07]  /*1a50*/  MOV R35, R9 ;  /* 0x0000000900237202 */ /* 0x000fce0000000f00 */
.L_x_28:
[----:B------:R-:W-:Y:S05]  /*1a60*/  BSYNC.RECONVERGENT B1 ;  /* 0x0000000000017941 */ /* 0x000fea0003800200 */
.L_x_27:
[----:B------:R-:W0:Y:S01]  /*1a70*/  LDCU UR5, c[0x0][0x394] ;  /* 0x00007280ff0577ac */ /* 0x000e220008000800 */
[----:B------:R-:W2:Y:S01]  /*1a80*/  LDC.64 R8, c[0x0][0x390] ;  /* 0x0000e400ff087b82 */ /* 0x000ea20000000a00 */
[----:B------:R-:W-:Y:S01]  /*1a90*/  IMAD.MOV.U32 R10, RZ, RZ, 0x1 ;  /* 0x00000001ff0a7424 */ /* 0x000fe200078e00ff */
[----:B------:R-:W-:Y:S01]  /*1aa0*/  FSETP.GEU.AND P2, PT, |R35|, 6.5827683646048100446e-37, PT ;  /* 0x036000002300780b */ /* 0x000fe20003f4e200 */
[----:B------:R-:W-:Y:S01]  /*1ab0*/  BSSY.RECONVERGENT B1, `(.L_x_29) ;  /* 0x000000f000017945 */ /* 0x000fe20003800200 */
        /* <DEDUP_REMOVED lines=14> */
.L_x_30:
[----:B------:R-:W-:Y:S05]  /*1ba0*/  BSYNC.RECONVERGENT B1 ;  /* 0x0000000000017941 */ /* 0x000fea0003800200 */
.L_x_29:
[----:B------:R-:W0:Y:S01]  /*1bb0*/  LDC.64 R8, c[0x0][0x380] ;  /* 0x0000e000ff087b82 */ /* 0x000e220000000a00 */
[----:B------:R-:W0:Y:S01]  /*1bc0*/  F2I.F64.TRUNC R33, R32 ;  /* 0x0000002000217311 */ /* 0x000e22000030d100 */
[----:B------:R-:W-:Y:S02]  /*1bd0*/  IMAD.MOV.U32 R10, RZ, RZ, 0x1 ;  /* 0x00000001ff0a7424 */ /* 0x000fe400078e00ff */
[----:B------:R-:W-:Y:S02]  /*1be0*/  IMAD.MOV.U32 R11, RZ, RZ, 0x0 ;  /* 0x00000000ff0b7424 */ /* 0x000fe400078e00ff */
[----:B0-----:R-:W-:-:S05]  /*1bf0*/  IMAD.WIDE R8, R33, 0x8, R8 ;  /* 0x0000000821087825 */ /* 0x001fca00078e0208 */
[----:B------:R0:W-:Y:S01]  /*1c00*/  REDG.E.ADD.64.STRONG.GPU desc[UR8][R8.64], R10 ;  /* 0x0000000a0800798e */ /* 0x0001e2000c12e508 */
[----:B------:R-:W-:-:S07]  /*1c10*/  IADD3 R12, PT, PT, R12, 0x2, RZ ;  /* 0x000000020c0c7810 */ /* 0x000fce0007ffe0ff */
.L_x_22:
[----:B------:R-:W5:Y:S02]  /*1c20*/  LDCU UR5, c[0x0][0x39c] ;  /* 0x00007380ff0577ac */ /* 0x000f640008000800 */
[----:B-----5:R-:W-:-:S04]  /*1c30*/  ULOP3.LUT UR5, UR5, 0x1, URZ, 0xc0, !UPT ;  /* 0x0000000105057892 */ /* 0x020fc8000f8ec0ff */
[----:B------:R-:W-:-:S09]  /*1c40*/  UISETP.NE.U32.AND UP0, UPT, UR5, 0x1, UPT ;  /* 0x000000010500788c */ /* 0x000fd2000bf05070 */
[----:B------:R-:W-:Y:S05]  /*1c50*/  BRA.U UP0, `(.L_x_3) ;  /* 0x0000000100fc7547 */ /* 0x000fea000b800000 */
[----:B0---4-:R-:W0:Y:S01]  /*1c60*/  S2R R9, SR_CgaCtaId ;  /* 0x0000000000097919 */ /* 0x011e220000008800 */
[----:B------:R-:W-:Y:S01]  /*1c70*/  MOV R8, 0x400 ;  /* 0x0000040000087802 */ /* 0x000fe20000000f00 */
[----:B------:R-:W-:Y:S03]  /*1c80*/  BSSY.RECONVERGENT B1, `(.L_x_31) ;  /* 0x0000022000017945 */ /* 0x000fe60003800200 */
[----:B0-----:R-:W-:-:S05]  /*1c90*/  LEA R9, R9, R8, 0x18 ;  /* 0x0000000809097211 */ /* 0x001fca00078ec0ff */
        /* <DEDUP_REMOVED lines=8> */
[----:B------:R-:W-:Y:S01]  /*1d20*/  DFMA R24, R12, R12, R10 ;  /* 0x0000000c0c18722b */ /* 0x000fe2000000000a */
[----:B------:R-:W-:Y:S02]  /*1d30*/  IMAD.MOV.U32 R12, RZ, RZ, 0x0 ;  /* 0x00000000ff0c7424 */ /* 0x000fe400078e00ff */
[----:B------:R-:W-:-:S03]  /*1d40*/  IMAD.MOV.U32 R13, RZ, RZ, 0x3fd80000 ;  /* 0x3fd80000ff0d7424 */ /* 0x000fc600078e00ff */
        /* <DEDUP_REMOVED lines=9> */
[----:B------:R-:W-:Y:S01]  /*1de0*/  IADD3 R9, PT, PT, R29, -0x100000, RZ ;  /* 0xfff000001d097810 */ /* 0x000fe20007ffe0ff */
[----:B------:R-:W-:-:S05]  /*1df0*/  IMAD.MOV.U32 R8, RZ, RZ, R28 ;  /* 0x000000ffff087224 */ /* 0x000fca00078e001c */
        /* <DEDUP_REMOVED lines=10> */
.L_x_32:
[----:B------:R-:W-:Y:S05]  /*1ea0*/  BSYNC.RECONVERGENT B1 ;  /* 0x0000000000017941 */ /* 0x000fea0003800200 */
.L_x_31:
        /* <DEDUP_REMOVED lines=19> */
.L_x_34:
[----:B------:R-:W-:Y:S05]  /*1fe0*/  BSYNC.RECONVERGENT B1 ;  /* 0x0000000000017941 */ /* 0x000fea0003800200 */
.L_x_33:
[----:B------:R-:W0:Y:S01]  /*1ff0*/  LDC.64 R8, c[0x0][0x380] ;  /* 0x0000e000ff087b82 */ /* 0x000e220000000a00 */
[----:B------:R-:W0:Y:S01]  /*2000*/  F2I.F64.TRUNC R33, R32 ;  /* 0x0000002000217311 */ /* 0x000e22000030d100 */
[----:B------:R-:W-:Y:S01]  /*2010*/  MOV R10, 0x1 ;  /* 0x00000001000a7802 */ /* 0x000fe20000000f00 */
[----:B------:R-:W-:Y:S02]  /*2020*/  IMAD.MOV.U32 R11, RZ, RZ, 0x0 ;  /* 0x00000000ff0b7424 */ /* 0x000fe400078e00ff */
[----:B0-----:R-:W-:-:S05]  /*2030*/  IMAD.WIDE R8, R33, 0x8, R8 ;  /* 0x0000000821087825 */ /* 0x001fca00078e0208 */
[----:B------:R0:W-:Y:S02]  /*2040*/  REDG.E.ADD.64.STRONG.GPU desc[UR8][R8.64], R10 ;  /* 0x0000000a0800798e */ /* 0x0001e4000c12e508 */
.L_x_3:
[----:B------:R-:W-:Y:S05]  /*2050*/  @P1 BRA `(.L_x_35) ;  /* 0xffffffe000b81947 */ /* 0x000fea000383ffff */
.L_x_0:
[----:B--2---:R-:W2:Y:S01]  /*2060*/  LDC R7, c[0x0][0x39c] ;  /* 0x0000e700ff077b82 */ /* 0x004ea20000000800 */
[----:B------:R-:W-:-:S05]  /*2070*/  VIADD R6, R0, 0x1 ;  /* 0x0000000100067836 */ /* 0x000fca0000000000 */
[----:B--2---:R-:W-:-:S13]  /*2080*/  ISETP.GE.AND P0, PT, R6, R7, PT ;  /* 0x000000070600720c */ /* 0x004fda0003f06270 */
[----:B------:R-:W-:Y:S05]  /*2090*/  @P0 EXIT ;  /* 0x000000000000094d */ /* 0x000fea0003800000 */
[----:B0-----:R0:W2:Y:S01]  /*20a0*/  LDS.64 R12, [R2] ;  /* 0x00000000020c7984 */ /* 0x0010a20000000a00 */
[--C-:B------:R-:W-:Y:S01]  /*20b0*/  IADD3 R4, PT, PT, -R0, -0x2, R7.reuse ;  /* 0xfffffffe00047810 */ /* 0x100fe20007ffe107 */
[----:B------:R-:W0:Y:S01]  /*20c0*/  LDCU UR4, c[0x0][0x394] ;  /* 0x00007280ff0477ac */ /* 0x000e220008000800 */
[----:B------:R-:W-:Y:S01]  /*20d0*/  LOP3.LUT R3, RZ, R0, RZ, 0x33, !PT ;  /* 0x00000000ff037212 */ /* 0x000fe200078e33ff */
[----:B----4-:R4:W0:Y:S01]  /*20e0*/  LDS.64 R10, [R2+0x8] ;  /* 0x00000800020a7984 */ /* 0x0108220000000a00 */
[----:B------:R-:W-:Y:S01]  /*20f0*/  ISETP.GE.U32.AND P0, PT, R4, 0x3, PT ;  /* 0x000000030400780c */ /* 0x000fe20003f06070 */
[----:B------:R-:W-:Y:S02]  /*2100*/  BSSY B1, `(.L_x_36) ;  /* 0x0000102000017945 */ /* 0x000fe40003800000 */
[----:B---3--:R4:W3:Y:S01]  /*2110*/  LDS.64 R16, [R2+0x10] ;  /* 0x0000100002107984 */ /* 0x0088e20000000a00 */
[----:B------:R-:W-:-:S05]  /*2120*/  IMAD.IADD R3, R3, 0x1, R7 ;  /* 0x0000000103037824 */ /* 0x000fca00078e0207 */
[----:B------:R-:W-:-:S04]  /*2130*/  LOP3.LUT R4, R3, 0x3, RZ, 0xc0, !PT ;  /* 0x0000000303047812 */ /* 0x000fc800078ec0ff */
[----:B----4-:R-:W-:Y:S05]  /*2140*/  @!P0 BRA `(.L_x_37) ;  /* 0x0000000c00f48947 */ /* 0x010fea0003800000 */
[----:B------:R-:W4:Y:S01]  /*2150*/  S2R R7, SR_CgaCtaId ;  /* 0x0000000000077919 */ /* 0x000f220000008800 */
[----:B------:R-:W2:Y:S01]  /*2160*/  LDC.64 R18, c[0x0][0x390] ;  /* 0x0000e400ff127b82 */ /* 0x000ea20000000a00 */
[----:B01----:R-:W-:Y:S01]  /*2170*/  MOV R2, 0x400 ;  /* 0x0000040000027802 */ /* 0x003fe20000000f00 */
[----:B------:R-:W-:Y:S01]  /*2180*/  BSSY B2, `(.L_x_38) ;  /* 0x00000f8000027945 */ /* 0x000fe20003800000 */
[----:B------:R-:W-:-:S04]  /*2190*/  LOP3.LUT R6, R3, 0xfffffffc, RZ, 0xc0, !PT ;  /* 0xfffffffc03067812 */ /* 0x000fc800078ec0ff */
[----:B------:R-:W-:Y:S02]  /*21a0*/  IADD3 R6, PT, PT, -R6, RZ, RZ ;  /* 0x000000ff06067210 */ /* 0x000fe40007ffe1ff */
[----:B----4-:R-:W-:-:S05]  /*21b0*/  LEA R7, R7, R2, 0x18 ;  /* 0x0000000207077211 */ /* 0x010fca00078ec0ff */
[----:B------:R-:W-:-:S04]  /*21c0*/  IMAD R2, R0, 0x18, R7 ;  /* 0x0000001800027824 */ /* 0x000fc800078e0207 */
[----:B------:R-:W-:-:S07]  /*21d0*/  VIADD R2, R2, 0x38 ;  /* 0x0000003802027836 */ /* 0x000fce0000000000 */
.L_x_55:
[----:B0-----:R-:W0:Y:S01]  /*21e0*/  LDS.64 R14, [R2+-0x18] ;  /* 0xffffe800020e7984 */ /* 0x001e220000000a00 */
[----:B------:R-:W-:Y:S05]  /*21f0*/  YIELD ;  /* 0x0000000000007946 */ /* 0x000fea0003800000 */
[----:B------:R-:W2:Y:S01]  /*2200*/  LDS.64 R8, [R2+-0x20] ;  /* 0xffffe00002087984 */ /* 0x000ea20000000a00 */
[----:B------:R-:W-:Y:S03]  /*2210*/  BSSY.RECONVERGENT B3, `(.L_x_39) ;  /* 0x0000020000037945 */ /* 0x000fe60003800200 */
[----:B------:R-:W3:Y:S01]  /*2220*/  LDS.64 R20, [R2+-0x10] ;  /* 0xfffff00002147984 */ /* 0x000ee20000000a00 */
[----:B0-----:R-:W-:-:S02]  /*2230*/  DADD R14, R10, -R14 ;  /* 0x000000000a0e7229 */ /* 0x001fc4000000080e */
[----:B--2---:R-:W-:-:S06]  /*2240*/  DADD R8, R12, -R8 ;  /* 0x000000000c087229 */ /* 0x004fcc0000000808 */
[----:B------:R-:W-:Y:S02]  /*2250*/  DMUL R14, R14, R14 ;  /* 0x0000000e0e0e7228 */ /* 0x000fe40000000000 */
[----:B---3--:R-:W-:-:S06]  /*2260*/  DADD R20, R16, -R20 ;  /* 0x0000000010147229 */ /* 0x008fcc0000000814 */
[----:B------:R-:W-:-:S08]  /*2270*/  DFMA R14, R8, R8, R14 ;  /* 0x00000008080e722b */ /* 0x000fd0000000000e */
[----:B------:R-:W-:Y:S01]  /*2280*/  DFMA R24, R20, R20, R14 ;  /* 0x000000141418722b */ /* 0x000fe2000000000e */
[----:B------:R-:W-:Y:S01]  /*2290*/  IMAD.MOV.U32 R14, RZ, RZ, 0x0 ;  /* 0x00000000ff0e7424 */ /* 0x000fe200078e00ff */
[----:B------:R-:W-:-:S04]  /*22a0*/  MOV R15, 0x3fd80000 ;  /* 0x3fd80000000f7802 */ /* 0x000fc80000000f00 */
        /* <DEDUP_REMOVED lines=19> */
[----:B------:R-:W-:Y:S05]  /*23e0*/  CALL.REL.NOINC `($__internal_1_$__cuda_sm20_dsqrt_rn_f64_mediumpath_v1) ;  /* 0x0000001c00e07944 */ /* 0x000fea0003c00000 */
[----:B------:R-:W-:Y:S01]  /*23f0*/  IMAD.MOV.U32 R34, RZ, RZ, R8 ;  /* 0x000000ffff227224 */ /* 0x000fe200078e0008 */
[----:B------:R-:W-:-:S07]  /*2400*/  MOV R35, R9 ;  /* 0x0000000900237202 */ /* 0x000fce0000000f00 */
.L_x_40:
[----:B------:R-:W-:Y:S05]  /*2410*/  BSYNC.RECONVERGENT B3 ;  /* 0x0000000000037941 */ /* 0x000fea0003800200 */
.L_x_39:
        /* <DEDUP_REMOVED lines=16> */
[----:B------:R-:W-:Y:S05]  /*2520*/  CALL.REL.NOINC `($__internal_0_$__cuda_sm20_div_rn_f64_full) ;  /* 0x00000018001c7944 */ /* 0x000fea0003c00000 */
.L_x_42:
[----:B------:R-:W-:Y:S05]  /*2530*/  BSYNC.RECONVERGENT B3 ;  /* 0x0000000000037941 */ /* 0x000fea0003800200 */
.L_x_41:
[----:B------:R-:W0:Y:S01]  /*2540*/  LDS.64 R20, [R2] ;  /* 0x0000000002147984 */ /* 0x000e220000000a00 */
[----:B------:R-:W1:Y:S01]  /*2550*/  LDC.64 R8, c[0x0][0x380] ;  /* 0x0000e000ff087b82 */ /* 0x000e620000000a00 */
[----:B------:R-:W1:Y:S01]  /*2560*/  F2I.F64.TRUNC R33, R32 ;  /* 0x0000002000217311 */ /* 0x000e62000030d100 */
[----:B------:R-:W-:Y:S01]  /*2570*/  IMAD.MOV.U32 R26, RZ, RZ, 0x1 ;  /* 0x00000001ff1a7424 */ /* 0x000fe200078e00ff */
[----:B------:R-:W2:Y:S01]  /*2580*/  LDS.64 R14, [R2+-0x8] ;  /* 0xfffff800020e7984 */ /* 0x000ea20000000a00 */
[----:B------:R-:W-:-:S03]  /*2590*/  IMAD.MOV.U32 R27, RZ, RZ, 0x0 ;  /* 0x00000000ff1b7424 */ /* 0x000fc600078e00ff */
[----:B------:R-:W3:Y:S01]  /*25a0*/  LDS.64 R22, [R2+0x8] ;  /* 0x0000080002167984 */ /* 0x000ee20000000a00 */
[----:B-1----:R-:W-:-:S05]  /*25b0*/  IMAD.WIDE R8, R33, 0x8, R8 ;  /* 0x0000000821087825 */ /* 0x002fca00078e0208 */
[----:B------:R1:W-:Y:S01]  /*25c0*/  REDG.E.ADD.64.STRONG.GPU desc[UR8][R8.64], R26 ;  /* 0x0000001a0800798e */ /* 0x0003e2000c12e508 */
[----:B------:R-:W-:Y:S01]  /*25d0*/  BSSY.RECONVERGENT B3, `(.L_x_43) ;  /* 0x000001f000037945 */ /* 0x000fe20003800200 */
[----:B0-----:R-:W-:Y:S02]  /*25e0*/  DADD R20, R10, -R20 ;  /* 0x000000000a147229 */ /* 0x001fe40000000814 */
[----:B--2---:R-:W-:-:S06]  /*25f0*/  DADD R14, R12, -R14 ;  /* 0x000000000c0e7229 */ /* 0x004fcc000000080e */
[----:B------:R-:W-:Y:S02]  /*2600*/  DMUL R20, R20, R20 ;  /* 0x0000001414147228 */ /* 0x000fe40000000000 */
[----:B---3--:R-:W-:-:S06]  /*2610*/  DADD R22, R16, -R22 ;  /* 0x0000000010167229 */ /* 0x008fcc0000000816 */
[----:B------:R-:W-:Y:S01]  /*2620*/  DFMA R20, R14, R14, R20 ;  /* 0x0000000e0e14722b */ /* 0x000fe20000000014 */
[----:B------:R-:W-:Y:S02]  /*2630*/  IMAD.MOV.U32 R14, RZ, RZ, 0x0 ;  /* 0x00000000ff0e7424 */ /* 0x000fe400078e00ff */
[----:B------:R-:W-:-:S05]  /*2640*/  IMAD.MOV.U32 R15, RZ, RZ, 0x3fd80000 ;  /* 0x3fd80000ff0f7424 */ /* 0x000fca00078e00ff */
[----:B------:R-:W-:-:S06]  /*2650*/  DFMA R24, R22, R22, R20 ;  /* 0x000000161618722b */ /* 0x000fcc0000000014 */
[----:B------:R-:W1:Y:S04]  /*2660*/  MUFU.RSQ64H R21, R25 ;  /* 0x0000001900157308 */ /* 0x000e680000001c00 */
[----:B------:R-:W-:-:S04]  /*2670*/  IADD3 R20, PT, PT, R25, -0x3500000, RZ ;  /* 0xfcb0000019147810 */ /* 0x000fc80007ffe0ff */
[----:B------:R-:W-:Y:S02]  /*2680*/  ISETP.GE.U32.AND P0, PT, R20, 0x7ca00000, PT ;  /* 0x7ca000001400780c */ /* 0x000fe40003f06070 */
[----:B-1----:R-:W-:-:S08]  /*2690*/  DMUL R8, R20, R20 ;  /* 0x0000001414087228 */ /* 0x002fd00000000000 */
        /* <DEDUP_REMOVED lines=16> */
[----:B------:R-:W-:Y:S02]  /*27a0*/  IMAD.MOV.U32 R34, RZ, RZ, R8 ;  /* 0x000000ffff227224 */ /* 0x000fe400078e0008 */
[----:B------:R-:W-:-:S07]  /*27b0*/  IMAD.MOV.U32 R35, RZ, RZ, R9 ;  /* 0x000000ffff237224 */ /* 0x000fce00078e0009 */
.L_x_44:
[----:B------:R-:W-:Y:S05]  /*27c0*/  BSYNC.RECONVERGENT B3 ;  /* 0x0000000000037941 */ /* 0x000fea0003800200 */
.L_x_43:
        /* <DEDUP_REMOVED lines=17> */
.L_x_46:
[----:B------:R-:W-:Y:S05]  /*28e0*/  BSYNC.RECONVERGENT B3 ;  /* 0x0000000000037941 */ /* 0x000fea0003800200 */
.L_x_45:
[----:B------:R-:W0:Y:S01]  /*28f0*/  LDS.64 R20, [R2+0x18] ;  /* 0x0000180002147984 */ /* 0x000e220000000a00 */
[----:B------:R-:W1:Y:S01]  /*2900*/  LDC.64 R8, c[0x0][0x380] ;  /* 0x0000e000ff087b82 */ /* 0x000e620000000a00 */
[----:B------:R-:W1:Y:S01]  /*2910*/  F2I.F64.TRUNC R33, R32 ;  /* 0x0000002000217311 */ /* 0x000e62000030d100 */
[----:B------:R-:W-:Y:S01]  /*2920*/  MOV R26, 0x1 ;  /* 0x00000001001a7802 */ /* 0x000fe20000000f00 */
[----:B------:R-:W2:Y:S01]  /*2930*/  LDS.64 R14, [R2+0x10] ;  /* 0x00001000020e7984 */ /* 0x000ea20000000a00 */
        /* <DEDUP_REMOVED lines=10> */
[----:B------:R-:W-:Y:S01]  /*29e0*/  IMAD.MOV.U32 R14, RZ, RZ, 0x0 ;  /* 0x00000000ff0e7424 */ /* 0x000fe200078e00ff */
[----:B------:R-:W-:-:S06]  /*29f0*/  MOV R15, 0x3fd80000 ;  /* 0x3fd80000000f7802 */ /* 0x000fcc0000000f00 */
[----:B------:R-:W-:-:S06]  /*2a00*/  DFMA R24, R22, R22, R20 ;  /* 0x000000161618722b */ /* 0x000fcc0000000014 */
[----:B------:R-:W1:Y:S04]  /*2a10*/  MUFU.RSQ64H R21, R25 ;  /* 0x0000001900157308 */ /* 0x000e680000001c00 */
[----:B------:R-:W-:-:S05]  /*2a20*/  VIADD R20, R25, 0xfcb00000 ;  /* 0xfcb0000019147836 */ /* 0x000fca0000000000 */
[----:B------:R-:W-:Y:S01]  /*2a30*/  ISETP.GE.U32.AND P0, PT, R20, 0x7ca00000, PT ;  /* 0x7ca000001400780c */ /* 0x000fe20003f06070 */
[----:B-1----:R-:W-:-:S08]  /*2a40*/  DMUL R8, R20, R20 ;  /* 0x0000001414087228 */ /* 0x002fd00000000000 */
        /* <DEDUP_REMOVED lines=12> */
[----:B------:R-:W-:Y:S01]  /*2b10*/  MOV R8, R20 ;  /* 0x0000001400087202 */ /* 0x000fe20000000f00 */
[----:B------:R-:W-:Y:S01]  /*2b20*/  IMAD.MOV.U32 R21, RZ, RZ, R23 ;  /* 0x000000ffff157224 */ /* 0x000fe200078e0017 */
[----:B------:R-:W-:-:S07]  /*2b30*/  MOV R30, 0x2b50 ;  /* 0x00002b50001e7802 */ /* 0x000fce0000000f00 */
[----:B------:R-:W-:Y:S05]  /*2b40*/  CALL.REL.NOINC `($__internal_1_$__cuda_sm20_dsqrt_rn_f64_mediumpath_v1) ;  /* 0x0000001800087944 */ /* 0x000fea0003c00000 */
[----:B------:R-:W-:Y:S02]  /*2b50*/  IMAD.MOV.U32 R34, RZ, RZ, R8 ;  /* 0x000000ffff227224 */ /* 0x000fe400078e0008 */
[----:B------:R-:W-:-:S07]  /*2b60*/  IMAD.MOV.U32 R35, RZ, RZ, R9 ;  /* 0x000000ffff237224 */ /* 0x000fce00078e0009 */
.L_x_48:
[----:B------:R-:W-:Y:S05]  /*2b70*/  BSYNC.RECONVERGENT B3 ;  /* 0x0000000000037941 */ /* 0x000fea0003800200 */
.L_x_47:
[----:B------:R-:W0:Y:S01]  /*2b80*/  MUFU.RCP64H R9, UR4 ;  /* 0x0000000400097d08 */ /* 0x000e220008001800 */
[----:B------:R-:W-:Y:S01]  /*2b90*/  MOV R8, 0x1 ;  /* 0x0000000100087802 */ /* 0x000fe20000000f00 */
[----:B------:R-:W-:Y:S01]  /*2ba0*/  BSSY.RECONVERGENT B3, `(.L_x_49) ;  /* 0x000000f000037945 */ /* 0x000fe20003800200 */
[----:B------:R-:W-:-:S04]  /*2bb0*/  FSETP.GEU.AND P1, PT, |R35|, 6.5827683646048100446e-37, PT ;  /* 0x036000002300780b */ /* 0x000fc80003f2e200 */
        /* <DEDUP_REMOVED lines=13> */
.L_x_50:
[----:B------:R-:W-:Y:S05]  /*2c90*/  BSYNC.RECONVERGENT B3 ;  /* 0x0000000000037941 */ /* 0x000fea0003800200 */
.L_x_49:
[----:B------:R-:W0:Y:S01]  /*2ca0*/  LDS.64 R20, [R2+0x30] ;  /* 0x0000300002147984 */ /* 0x000e220000000a00 */
[----:B------:R-:W1:Y:S01]  /*2cb0*/  LDC.64 R8, c[0x0][0x380] ;  /* 0x0000e000ff087b82 */ /* 0x000e620000000a00 */
[----:B------:R-:W1:Y:S01]  /*2cc0*/  F2I.F64.TRUNC R33, R32 ;  /* 0x0000002000217311 */ /* 0x000e62000030d100 */
[----:B------:R-:W-:Y:S01]  /*2cd0*/  IMAD.MOV.U32 R26, RZ, RZ, 0x1 ;  /* 0x00000001ff1a7424 */ /* 0x000fe200078e00ff */
        /* <DEDUP_REMOVED lines=34> */
[----:B------:R-:W-:Y:S01]  /*2f00*/  MOV R34, R8 ;  /* 0x0000000800227202 */ /* 0x000fe20000000f00 */
[----:B------:R-:W-:-:S07]  /*2f10*/  IMAD.MOV.U32 R35, RZ, RZ, R9 ;  /* 0x000000ffff237224 */ /* 0x000fce00078e0009 */
.L_x_52:
[----:B------:R-:W-:Y:S05]  /*2f20*/  BSYNC.RECONVERGENT B3 ;  /* 0x0000000000037941 */ /* 0x000fea0003800200 */
.L_x_51:
        /* <DEDUP_REMOVED lines=17> */
.L_x_54:
[----:B------:R-:W-:Y:S05]  /*3040*/  BSYNC.RECONVERGENT B3 ;  /* 0x0000000000037941 */ /* 0x000fea0003800200 */
.L_x_53:
[----:B------:R-:W0:Y:S01]  /*3050*/  LDC.64 R8, c[0x0][0x380] ;  /* 0x0000e000ff087b82 */ /* 0x000e220000000a00 */
[----:B------:R-:W0:Y:S01]  /*3060*/  F2I.F64.TRUNC R33, R32 ;  /* 0x0000002000217311 */ /* 0x000e22000030d100 */
[----:B------:R-:W-:Y:S01]  /*3070*/  VIADD R6, R6, 0x4 ;  /* 0x0000000406067836 */ /* 0x000fe20000000000 */
[----:B------:R-:W-:Y:S01]  /*3080*/  MOV R14, 0x1 ;  /* 0x00000001000e7802 */ /* 0x000fe20000000f00 */
[----:B------:R-:W-:-:S03]  /*3090*/  IMAD.MOV.U32 R15, RZ, RZ, 0x0 ;  /* 0x00000000ff0f7424 */ /* 0x000fc600078e00ff */
[----:B------:R-:W-:Y:S01]  /*30a0*/  ISETP.NE.AND P0, PT, R6, RZ, PT ;  /* 0x000000ff0600720c */ /* 0x000fe20003f05270 */
[----:B------:R-:W-:Y:S01]  /*30b0*/  VIADD R2, R2, 0x60 ;  /* 0x0000006002027836 */ /* 0x000fe20000000000 */
[----:B------:R-:W-:Y:S01]  /*30c0*/  IADD3 R0, PT, PT, R0, 0x4, RZ ;  /* 0x0000000400007810 */ /* 0x000fe20007ffe0ff */
[----:B0-----:R-:W-:-:S05]  /*30d0*/  IMAD.WIDE R8, R33, 0x8, R8 ;  /* 0x0000000821087825 */ /* 0x001fca00078e0208 */
[----:B------:R0:W-:Y:S05]  /*30e0*/  REDG.E.ADD.64.STRONG.GPU desc[UR8][R8.64], R14 ;  /* 0x0000000e0800798e */ /* 0x0001ea000c12e508 */
[----:B------:R-:W-:Y:S05]  /*30f0*/  @P0 BRA `(.L_x_55) ;  /* 0xfffffff000380947 */ /* 0x000fea000383ffff */
[----:B------:R-:W-:Y:S05]  /*3100*/  BSYNC B2 ;  /* 0x0000000000027941 */ /* 0x000fea0003800000 */
.L_x_38:
[----:B------:R-:W-:-:S07]  /*3110*/  VIADD R6, R0, 0x1 ;  /* 0x0000000100067836 */ /* 0x000fce0000000000 */
.L_x_37:
[----:B0-----:R-:W-:Y:S05]  /*3120*/  BSYNC B1 ;  /* 0x0000000000017941 */ /* 0x001fea0003800000 */
.L_x_36:
[----:B------:R-:W-:-:S13]  /*3130*/  ISETP.NE.AND P0, PT, R4, RZ, PT ;  /* 0x000000ff0400720c */ /* 0x000fda0003f05270 */
[----:B------:R-:W-:Y:S05]  /*3140*/  @!P0 EXIT ;  /* 0x000000000000894d */ /* 0x000fea0003800000 */
[----:B------:R-:W-:Y:S01]  /*3150*/  ISETP.NE.AND P0, PT, R4, 0x1, PT ;  /* 0x000000010400780c */ /* 0x000fe20003f05270 */
[----:B------:R-:W-:-:S12]  /*3160*/  BSSY.RECONVERGENT B1, `(.L_x_56) ;  /* 0x000007f000017945 */ /* 0x000fd80003800200 */
[----:B------:R-:W-:Y:S05]  /*3170*/  @!P0 BRA `(.L_x_57) ;  /* 0x0000000400f48947 */ /* 0x000fea0003800000 */
[----:B------:R-:W0:Y:S01]  /*3180*/  S2R R7, SR_CgaCtaId ;  /* 0x0000000000077919 */ /* 0x000e220000008800 */
[----:B------:R-:W-:Y:S01]  /*3190*/  MOV R0, 0x400 ;  /* 0x0000040000007802 */ /* 0x000fe20000000f00 */
[----:B------:R-:W-:Y:S03]  /*31a0*/  BSSY.RECONVERGENT B2, `(.L_x_58) ;  /* 0x0000023000027945 */ /* 0x000fe60003800200 */
[----:B0-----:R-:W-:-:S05]  /*31b0*/  LEA R7, R7, R0, 0x18 ;  /* 0x0000000007077211 */ /* 0x001fca00078ec0ff */
[----:B------:R-:W-:-:S05]  /*31c0*/  IMAD R0, R6, 0x18, R7 ;  /* 0x0000001806007824 */ /* 0x000fca00078e0207 */
[----:B------:R-:W0:Y:S04]  /*31d0*/  LDS.64 R14, [R0+0x8] ;  /* 0x00000800000e7984 */ /* 0x000e280000000a00 */
[----:B------:R-:W2:Y:S04]  /*31e0*/  LDS.64 R8, [R0] ;  /* 0x0000000000087984 */ /* 0x000ea80000000a00 */
[----:B------:R-:W3:Y:S01]  /*31f0*/  LDS.64 R18, [R0+0x10] ;  /* 0x0000100000127984 */ /* 0x000ee20000000a00 */
[----:B0-----:R-:W-:Y:S02]  /*3200*/  DADD R14, R10, -R14 ;  /* 0x000000000a0e7229 */ /* 0x001fe4000000080e */
[----:B--2---:R-:W-:-:S06]  /*3210*/  DADD R8, R12, -R8 ;  /* 0x000000000c087229 */ /* 0x004fcc0000000808 */
[----:B------:R-:W-:Y:S02]  /*3220*/  DMUL R14, R14, R14 ;  /* 0x0000000e0e0e7228 */ /* 0x000fe40000000000 */
[----:B---3--:R-:W-:-:S06]  /*3230*/  DADD R18, R16, -R18 ;  /* 0x0000000010127229 */ /* 0x008fcc0000000812 */
[----:B------:R-:W-:-:S08]  /*3240*/  DFMA R14, R8, R8, R14 ;  /* 0x00000008080e722b */ /* 0x000fd0000000000e */
[----:B------:R-:W-:Y:S01]  /*3250*/  DFMA R24, R18, R18, R14 ;  /* 0x000000121218722b */ /* 0x000fe2000000000e */
[----:B------:R-:W-:Y:S02]  /*3260*/  IMAD.MOV.U32 R14, RZ, RZ, 0x0 ;  /* 0x00000000ff0e7424 */ /* 0x000fe400078e00ff */
[----:B------:R-:W-:-:S03]  /*3270*/  IMAD.MOV.U32 R15, RZ, RZ, 0x3fd80000 ;  /* 0x3fd80000ff0f7424 */ /* 0x000fc600078e00ff */
        /* <DEDUP_REMOVED lines=19> */
[----:B------:R-:W-:Y:S01]  /*33b0*/  IMAD.MOV.U32 R34, RZ, RZ, R8 ;  /* 0x000000ffff227224 */ /* 0x000fe200078e0008 */
[----:B------:R-:W-:-:S07]  /*33c0*/  MOV R35, R9 ;  /* 0x0000000900237202 */ /* 0x000fce0000000f00 */
.L_x_59:
[----:B------:R-:W-:Y:S05]  /*33d0*/  BSYNC.RECONVERGENT B2 ;  /* 0x0000000000027941 */ /* 0x000fea0003800200 */
.L_x_58:
        /* <DEDUP_REMOVED lines=14> */
[----:B-1----:R-:W-:-:S05]  /*34c0*/  FFMA R2, RZ, UR5, R33 ;  /* 0x00000005ff027c23 */ /* 0x002fca0008000021 */
[----:B------:R-:W-:-:S13]  /*34d0*/  FSETP.GT.AND P0, PT, |R2|, 1.469367938527859385e-39, PT ;  /* 0x001000000200780b */ /* 0x000fda0003f04200 */
[----:B------:R-:W-:Y:S05]  /*34e0*/  @P0 BRA P1, `(.L_x_61) ;  /* 0x0000000000080947 */ /* 0x000fea0000800000 */
[----:B------:R-:W-:-:S07]  /*34f0*/  MOV R28, 0x3510 ;  /* 0x00003510001c7802 */ /* 0x000fce0000000f00 */
[----:B------:R-:W-:Y:S05]  /*3500*/  CALL.REL.NOINC `($__internal_0_$__cuda_sm20_div_rn_f64_full) ;  /* 0x0000000800247944 */ /* 0x000fea0003c00000 */
.L_x_61:
[----:B------:R-:W-:Y:S05]  /*3510*/  BSYNC.RECONVERGENT B2 ;  /* 0x0000000000027941 */ /* 0x000fea0003800200 */
.L_x_60:
[----:B------:R-:W0:Y:S01]  /*3520*/  LDS.64 R18, [R0+0x20] ;  /* 0x0000200000127984 */ /* 0x000e220000000a00 */
[----:B------:R-:W1:Y:S01]  /*3530*/  LDC.64 R8, c[0x0][0x380] ;  /* 0x0000e000ff087b82 */ /* 0x000e620000000a00 */
[----:B------:R-:W1:Y:S01]  /*3540*/  F2I.F64.TRUNC R33, R32 ;  /* 0x0000002000217311 */ /* 0x000e62000030d100 */
[----:B------:R-:W-:Y:S01]  /*3550*/  IMAD.MOV.U32 R22, RZ, RZ, 0x1 ;  /* 0x00000001ff167424 */ /* 0x000fe200078e00ff */
[----:B------:R-:W2:Y:S01]  /*3560*/  LDS.64 R14, [R0+0x18] ;  /* 0x00001800000e7984 */ /* 0x000ea20000000a00 */
[----:B------:R-:W-:-:S03]  /*3570*/  MOV R23, 0x0 ;  /* 0x0000000000177802 */ /* 0x000fc60000000f00 */
        /* <DEDUP_REMOVED lines=30> */
[----:B------:R-:W-:Y:S05]  /*3760*/  CALL.REL.NOINC `($__internal_1_$__cuda_sm20_dsqrt_rn_f64_mediumpath_v1) ;  /* 0x0000000c00007944 */ /* 0x000fea0003c00000 */
[----:B------:R-:W-:Y:S01]  /*3770*/  MOV R34, R8 ;  /* 0x0000000800227202 */ /* 0x000fe20000000f00 */
[----:B------:R-:W-:-:S07]  /*3780*/  IMAD.MOV.U32 R35, RZ, RZ, R9 ;  /* 0x000000ffff237224 */ /* 0x000fce00078e0009 */
.L_x_63:
[----:B------:R-:W-:Y:S05]  /*3790*/  BSYNC.RECONVERGENT B2 ;  /* 0x0000000000027941 */ /* 0x000fea0003800200 */
.L_x_62:
[----:B------:R-:W0:Y:S01]  /*37a0*/  LDCU UR5, c[0x0][0x394] ;  /* 0x00007280ff0577ac */ /* 0x000e220008000800 */
[----:B------:R-:W1:Y:S01]  /*37b0*/  LDC.64 R14, c[0x0][0x390] ;  /* 0x0000e400ff0e7b82 */ /* 0x000e620000000a00 */
[----:B------:R-:W-:Y:S01]  /*37c0*/  IMAD.MOV.U32 R8, RZ, RZ, 0x1 ;  /* 0x00000001ff087424 */ /* 0x000fe200078e00ff */
[----:B------:R-:W-:Y:S01]  /*37d0*/  FSETP.GEU.AND P1, PT, |R35|, 6.5827683646048100446e-37, PT ;  /* 0x036000002300780b */ /* 0x000fe20003f2e200 */
[----:B------:R-:W-:Y:S01]  /*37e0*/  BSSY.RECONVERGENT B2, `(.L_x_64) ;  /* 0x000000f000027945 */ /* 0x000fe20003800200 */
[----:B0-----:R-:W1:Y:S03]  /*37f0*/  MUFU.RCP64H R9, UR5 ;  /* 0x0000000500097d08 */ /* 0x001e660008001800 */
[----:B-1----:R-:W-:-:S08]  /*3800*/  DFMA R18, R8, -R14, 1 ;  /* 0x3ff000000812742b */ /* 0x002fd0000000080e */
        /* <DEDUP_REMOVED lines=12> */
.L_x_65:
[----:B------:R-:W-:Y:S05]  /*38d0*/  BSYNC.RECONVERGENT B2 ;  /* 0x0000000000027941 */ /* 0x000fea0003800200 */
.L_x_64:
[----:B------:R-:W0:Y:S01]  /*38e0*/  LDC.64 R8, c[0x0][0x380] ;  /* 0x0000e000ff087b82 */ /* 0x000e220000000a00 */
[----:B------:R-:W0:Y:S01]  /*38f0*/  F2I.F64.TRUNC R33, R32 ;  /* 0x0000002000217311 */ /* 0x000e22000030d100 */
[----:B------:R-:W-:Y:S01]  /*3900*/  MOV R14, 0x1 ;  /* 0x00000001000e7802 */ /* 0x000fe20000000f00 */
[----:B------:R-:W-:Y:S02]  /*3910*/  IMAD.MOV.U32 R15, RZ, RZ, 0x0 ;  /* 0x00000000ff0f7424 */ /* 0x000fe400078e00ff */
[----:B0-----:R-:W-:-:S05]  /*3920*/  IMAD.WIDE R8, R33, 0x8, R8 ;  /* 0x0000000821087825 */ /* 0x001fca00078e0208 */
[----:B------:R0:W-:Y:S01]  /*3930*/  REDG.E.ADD.64.STRONG.GPU desc[UR8][R8.64], R14 ;  /* 0x0000000e0800798e */ /* 0x0001e2000c12e508 */
[----:B------:R-:W-:-:S07]  /*3940*/  VIADD R6, R6, 0x2 ;  /* 0x0000000206067836 */ /* 0x000fce0000000000 */
.L_x_57:
[----:B------:R-:W-:Y:S05]  /*3950*/  BSYNC.RECONVERGENT B1 ;  /* 0x0000000000017941 */ /* 0x000fea0003800200 */
.L_x_56:
[----:B------:R-:W-:-:S04]  /*3960*/  LOP3.LUT R3, R3, 0x1, RZ, 0xc0, !PT ;  /* 0x0000000103037812 */ /* 0x000fc800078ec0ff */
[----:B------:R-:W-:-:S13]  /*3970*/  ISETP.NE.U32.AND P0, PT, R3, 0x1, PT ;  /* 0x000000010300780c */ /* 0x000fda0003f05070 */
[----:B------:R-:W-:Y:S05]  /*3980*/  @P0 EXIT ;  /* 0x000000000000094d */ /* 0x000fea0003800000 */
[----:B------:R-:W4:Y:S01]  /*3990*/  S2R R3, SR_CgaCtaId ;  /* 0x0000000000037919 */ /* 0x000f220000008800 */
[----:B------:R-:W-:Y:S01]  /*39a0*/  MOV R0, 0x400 ;  /* 0x0000040000007802 */ /* 0x000fe20000000f00 */
[----:B------:R-:W-:Y:S03]  /*39b0*/  BSSY.RECONVERGENT B1, `(.L_x_66) ;  /* 0x0000023000017945 */ /* 0x000fe60003800200 */
[----:B----4-:R-:W-:-:S05]  /*39c0*/  LEA R3, R3, R0, 0x18 ;  /* 0x0000000003037211 */ /* 0x010fca00078ec0ff */
[----:B------:R-:W-:-:S05]  /*39d0*/  IMAD R0, R6, 0x18, R3 ;  /* 0x0000001806007824 */ /* 0x000fca00078e0203 */
[----:B------:R-:W4:Y:S04]  /*39e0*/  LDS.64 R6, [R0+0x8] ;  /* 0x0000080000067984 */ /* 0x000f280000000a00 */
[----:B-1----:R-:W2:Y:S04]  /*39f0*/  LDS.64 R2, [R0] ;  /* 0x0000000000027984 */ /* 0x002ea80000000a00 */
[----:B0-----:R-:W3:Y:S01]  /*3a00*/  LDS.64 R8, [R0+0x10] ;  /* 0x0000100000087984 */ /* 0x001ee20000000a00 */
[----:B----4-:R-:W-:Y:S02]  /*3a10*/  DADD R6, R10, -R6 ;  /* 0x000000000a067229 */ /* 0x010fe40000000806 */
        /* <DEDUP_REMOVED lines=25> */
[----:B------:R-:W-:Y:S05]  /*3bb0*/  CALL.REL.NOINC `($__internal_1_$__cuda_sm20_dsqrt_rn_f64_mediumpath_v1) ;  /* 0x0000000400ec7944 */ /* 0x000fea0003c00000 */
[----:B------:R-:W-:Y:S01]  /*3bc0*/  IMAD.MOV.U32 R34, RZ, RZ, R8 ;  /* 0x000000ffff227224 */ /* 0x000fe200078e0008 */
[----:B------:R-:W-:-:S07]  /*3bd0*/  MOV R35, R9 ;  /* 0x0000000900237202 */ /* 0x000fce0000000f00 */
.L_x_67:
[----:B------:R-:W-:Y:S05]  /*3be0*/  BSYNC.RECONVERGENT B1 ;  /* 0x0000000000017941 */ /* 0x000fea0003800200 */
.L_x_66:
        /* <DEDUP_REMOVED lines=19> */
.L_x_69:
[----:B------:R-:W-:Y:S05]  /*3d20*/  BSYNC.RECONVERGENT B1 ;  /* 0x0000000000017941 */ /* 0x000fea0003800200 */
.L_x_68:
[----:B------:R-:W0:Y:S01]  /*3d30*/  LDC.64 R2, c[0x0][0x380] ;  /* 0x0000e000ff027b82 */ /* 0x000e220000000a00 */
[----:B------:R-:W0:Y:S01]  /*3d40*/  F2I.F64.TRUNC R33, R32 ;  /* 0x0000002000217311 */ /* 0x000e22000030d100 */
[----:B------:R-:W-:Y:S01]  /*3d50*/  IMAD.MOV.U32 R4, RZ, RZ, 0x1 ;  /* 0x00000001ff047424 */ /* 0x000fe200078e00ff */
[----:B------:R-:W-:Y:S01]  /*3d60*/  MOV R5, 0x0 ;  /* 0x0000000000057802 */ /* 0x000fe20000000f00 */
[----:B0-----:R-:W-:-:S05]  /*3d70*/  IMAD.WIDE R2, R33, 0x8, R2 ;  /* 0x0000000821027825 */ /* 0x001fca00078e0202 */
[----:B------:R-:W-:Y:S01]  /*3d80*/  REDG.E.ADD.64.STRONG.GPU desc[UR8][R2.64], R4 ;  /* 0x000000040200798e */ /* 0x000fe2000c12e508 */
[----:B------:R-:W-:Y:S05]  /*3d90*/  EXIT ;  /* 0x000000000000794d */ /* 0x000fea0003800000 */
        .weak           $__internal_0_$__cuda_sm20_div_rn_f64_full
        .type           $__internal_0_$__cuda_sm20_div_rn_f64_full,@function
        .size           $__internal_0_$__cuda_sm20_div_rn_f64_full,($__internal_1_$__cuda_sm20_dsqrt_rn_f64_mediumpath_v1 - $__internal_0_$__cuda_sm20_div_rn_f64_full)
$__internal_0_$__cuda_sm20_div_rn_f64_full:
[C---:B------:R-:W-:Y:S01]  /*3da0*/  FSETP.GEU.AND P0, PT, |R5|.reuse, 1.469367938527859385e-39, PT ;  /* 0x001000000500780b */ /* 0x040fe20003f0e200 */
[----:B------:R-:W-:Y:S01]  /*3db0*/  IMAD.U32 R14, RZ, RZ, UR7 ;  /* 0x00000007ff0e7e24 */ /* 0x000fe2000f8e00ff */
[----:B------:R-:W-:Y:S01]  /*3dc0*/  MOV R15, R5 ;  /* 0x00000005000f7202 */ /* 0x000fe20000000f00 */
[----:B------:R-:W-:Y:S01]  /*3dd0*/  IMAD.U32 R8, RZ, RZ, UR7 ;  /* 0x00000007ff087e24 */ /* 0x000fe2000f8e00ff */
[----:B------:R-:W-:Y:S01]  /*3de0*/  LOP3.LUT R9, R5, 0x800fffff, RZ, 0xc0, !PT ;  /* 0x800fffff05097812 */ /* 0x000fe200078ec0ff */
[----:B------:R-:W-:Y:S01]  /*3df0*/  IMAD.MOV.U32 R26, RZ, RZ, 0x1 ;  /* 0x00000001ff1a7424 */ /* 0x000fe200078e00ff */
[----:B------:R-:W-:Y:S01]  /*3e00*/  FSETP.GEU.AND P3, PT, |R35|, 1.469367938527859385e-39, PT ;  /* 0x001000002300780b */ /* 0x000fe20003f6e200 */
[----:B------:R-:W-:Y:S01]  /*3e10*/  IMAD.MOV.U32 R21, RZ, RZ, 0x1ca00000 ;  /* 0x1ca00000ff157424 */ /* 0x000fe200078e00ff */
[----:B------:R-:W-:Y:S01]  /*3e20*/  LOP3.LUT R9, R9, 0x3ff00000, RZ, 0xfc, !PT ;  /* 0x3ff0000009097812 */ /* 0x000fe200078efcff */
[----:B------:R-:W-:Y:S01]  /*3e30*/  BSSY.RECONVERGENT B0, `(.L_x_70) ;  /* 0x0000051000007945 */ /* 0x000fe20003800200 */
[----:B------:R-:W-:-:S02]  /*3e40*/  LOP3.LUT R29, R35, 0x7ff00000, RZ, 0xc0, !PT ;  /* 0x7ff00000231d7812 */ /* 0x000fc400078ec0ff */
[----:B------:R-:W-:Y:S01]  /*3e50*/  LOP3.LUT R31, R5, 0x7ff00000, RZ, 0xc0, !PT ;  /* 0x7ff00000051f7812 */ /* 0x000fe200078ec0ff */
[----:B------:R-:W-:Y:S02]  /*3e60*/  @!P0 DMUL R8, R14, 8.98846567431157953865e+307 ;  /* 0x7fe000000e088828 */ /* 0x000fe40000000000 */
[----:B------:R-:W-:Y:S01]  /*3e70*/  IMAD.MOV.U32 R30, RZ, RZ, R29 ;  /* 0x000000ffff1e7224 */ /* 0x000fe200078e001d */
[----:B------:R-:W-:-:S03]  /*3e80*/  ISETP.GE.U32.AND P2, PT, R29, R31, PT ;  /* 0x0000001f1d00720c */ /* 0x000fc60003f46070 */
[----:B------:R-:W0:Y:S01]  /*3e90*/  MUFU.RCP64H R27, R9 ;  /* 0x00000009001b7308 */ /* 0x000e220000001800 */
[----:B------:R-:W-:Y:S02]  /*3ea0*/  @!P3 LOP3.LUT R24, R15, 0x7ff00000, RZ, 0xc0, !PT ;  /* 0x7ff000000f18b812 */ /* 0x000fe400078ec0ff */
[----:B------:R-:W-:Y:S02]  /*3eb0*/  SEL R25, R21, 0x63400000, !P2 ;  /* 0x6340000015197807 */ /* 0x000fe40005000000 */
[----:B------:R-:W-:Y:S02]  /*3ec0*/  @!P3 ISETP.GE.U32.AND P4, PT, R29, R24, PT ;  /* 0x000000181d00b20c */ /* 0x000fe40003f86070 */
[----:B------:R-:W-:Y:S02]  /*3ed0*/  LOP3.LUT R25, R25, 0x800fffff, R35, 0xf8, !PT ;  /* 0x800fffff19197812 */ /* 0x000fe400078ef823 */
[----:B------:R-:W-:Y:S02]  /*3ee0*/  @!P3 SEL R24, R21, 0x63400000, !P4 ;  /* 0x634000001518b807 */ /* 0x000fe40006000000 */
[----:B------:R-:W-:-:S02]  /*3ef0*/  @!P0 LOP3.LUT R31, R9, 0x7ff00000, RZ, 0xc0, !PT ;  /* 0x7ff00000091f8812 */ /* 0x000fc400078ec0ff */
[----:B------:R-:W-:Y:S01]  /*3f00*/  @!P3 LOP3.LUT R24, R24, 0x80000000, R35, 0xf8, !PT ;  /* 0x800000001818b812 */ /* 0x000fe200078ef823 */
[----:B0-----:R-:W-:-:S08]  /*3f10*/  DFMA R32, R26, -R8, 1 ;  /* 0x3ff000001a20742b */ /* 0x001fd00000000808 */
[----:B------:R-:W-:-:S08]  /*3f20*/  DFMA R32, R32, R32, R32 ;  /* 0x000000202020722b */ /* 0x000fd00000000020 */
[----:B------:R-:W-:Y:S01]  /*3f30*/  DFMA R26, R26, R32, R26 ;  /* 0x000000201a1a722b */ /* 0x000fe2000000001a */
[----:B------:R-:W-:Y:S01]  /*3f40*/  @!P3 LOP3.LUT R33, R24, 0x100000, RZ, 0xfc, !PT ;  /* 0x001000001821b812 */ /* 0x000fe200078efcff */
[----:B------:R-:W-:Y:S01]  /*3f50*/  @!P3 IMAD.MOV.U32 R32, RZ, RZ, RZ ;  /* 0x000000ffff20b224 */ /* 0x000fe200078e00ff */
[----:B------:R-:W-:-:S05]  /*3f60*/  MOV R24, R34 ;  /* 0x0000002200187202 */ /* 0x000fca0000000f00 */
[----:B------:R-:W-:Y:S02]  /*3f70*/  DFMA R36, R26, -R8, 1 ;  /* 0x3ff000001a24742b */ /* 0x000fe40000000808 */
[----:B------:R-:W-:-:S06]  /*3f80*/  @!P3 DFMA R24, R24, 2, -R32 ;  /* 0x400000001818b82b */ /* 0x000fcc0000000820 */
[----:B------:R-:W-:-:S04]  /*3f90*/  DFMA R36, R26, R36, R26 ;  /* 0x000000241a24722b */ /* 0x000fc8000000001a */
[----:B------:R-:W-:-:S04]  /*3fa0*/  @!P3 LOP3.LUT R30, R25, 0x7ff00000, RZ, 0xc0, !PT ;  /* 0x7ff00000191eb812 */ /* 0x000fc800078ec0ff */
[----:B------:R-:W-:-:S08]  /*3fb0*/  DMUL R32, R36, R24 ;  /* 0x0000001824207228 */ /* 0x000fd00000000000 */
[----:B------:R-:W-:-:S08]  /*3fc0*/  DFMA R26, R32, -R8, R24 ;  /* 0x80000008201a722b */ /* 0x000fd00000000018 */
[----:B------:R-:W-:Y:S01]  /*3fd0*/  DFMA R26, R36, R26, R32 ;  /* 0x0000001a241a722b */ /* 0x000fe20000000020 */
[----:B------:R-:W-:-:S04]  /*3fe0*/  IADD3 R32, PT, PT, R30, -0x1, RZ ;  /* 0xffffffff1e207810 */ /* 0x000fc80007ffe0ff */
[----:B------:R-:W-:Y:S01]  /*3ff0*/  ISETP.GT.U32.AND P0, PT, R32, 0x7feffffe, PT ;  /* 0x7feffffe2000780c */ /* 0x000fe20003f04070 */
[----:B------:R-:W-:-:S05]  /*4000*/  VIADD R32, R31, 0xffffffff ;  /* 0xffffffff1f207836 */ /* 0x000fca0000000000 */
[----:B------:R-:W-:-:S13]  /*4010*/  ISETP.GT.U32.OR P0, PT, R32, 0x7feffffe, P0 ;  /* 0x7feffffe2000780c */ /* 0x000fda0000704470 */
[----:B------:R-:W-:Y:S05]  /*4020*/  @P0 BRA `(.L_x_71) ;  /* 0x0000000000700947 */ /* 0x000fea0003800000 */
[----:B------:R-:W-:Y:S01]  /*4030*/  LOP3.LUT R30, R15, 0x7ff00000, RZ, 0xc0, !PT ;  /* 0x7ff000000f1e7812 */ /* 0x000fe200078ec0ff */
[----:B------:R-:W-:-:S03]  /*4040*/  IMAD.MOV.U32 R34, RZ, RZ, RZ ;  /* 0x000000ffff227224 */ /* 0x000fc600078e00ff */
[CC--:B------:R-:W-:Y:S02]  /*4050*/  VIADDMNMX R31, R29.reuse, -R30.reuse, 0xb9600000, !PT ;  /* 0xb96000001d1f7446 */ /* 0x0c0fe4000780091e */
[----:B------:R-:W-:Y:S02]  /*4060*/  ISETP.GE.U32.AND P0, PT, R29, R30, PT ;  /* 0x0000001e1d00720c */ /* 0x000fe40003f06070 */
[----:B------:R-:W-:Y:S02]  /*4070*/  VIMNMX R31, PT, PT, R31, 0x46a00000, PT ;  /* 0x46a000001f1f7848 */ /* 0x000fe40003fe0100 */
[----:B------:R-:W-:-:S05]  /*4080*/  SEL R30, R21, 0x63400000, !P0 ;  /* 0x63400000151e7807 */ /* 0x000fca0004000000 */
[----:B------:R-:W-:-:S05]  /*4090*/  IMAD.IADD R30, R31, 0x1, -R30 ;  /* 0x000000011f1e7824 */ /* 0x000fca00078e0a1e */
[----:B------:R-:W-:-:S06]  /*40a0*/  IADD3 R35, PT, PT, R30, 0x7fe00000, RZ ;  /* 0x7fe000001e237810 */ /* 0x000fcc0007ffe0ff */
[----:B------:R-:W-:-:S10]  /*40b0*/  DMUL R32, R26, R34 ;  /* 0x000000221a207228 */ /* 0x000fd40000000000 */
[----:B------:R-:W-:-:S13]  /*40c0*/  FSETP.GTU.AND P0, PT, |R33|, 1.469367938527859385e-39, PT ;  /* 0x001000002100780b */ /* 0x000fda0003f0c200 */
[----:B------:R-:W-:Y:S05]  /*40d0*/  @P0 BRA `(.L_x_72) ;  /* 0x0000000000980947 */ /* 0x000fea0003800000 */
[----:B------:R-:W-:Y:S01]  /*40e0*/  DFMA R8, R26, -R8, R24 ;  /* 0x800000081a08722b */ /* 0x000fe20000000018 */
[----:B------:R-:W-:-:S09]  /*40f0*/  IMAD.MOV.U32 R14, RZ, RZ, RZ ;  /* 0x000000ffff0e7224 */ /* 0x000fd200078e00ff */
[C---:B------:R-:W-:Y:S02]  /*4100*/  FSETP.NEU.AND P0, PT, R9.reuse, RZ, PT ;  /* 0x000000ff0900720b */ /* 0x040fe40003f0d000 */
[----:B------:R-:W-:-:S04]  /*4110*/  LOP3.LUT R8, R9, 0x80000000, R15, 0x48, !PT ;  /* 0x8000000009087812 */ /* 0x000fc800078e480f */
[----:B------:R-:W-:-:S07]  /*4120*/  LOP3.LUT R15, R8, R35, RZ, 0xfc, !PT ;  /* 0x00000023080f7212 */ /* 0x000fce00078efcff */
[----:B------:R-:W-:Y:S05]  /*4130*/  @!P0 BRA `(.L_x_72) ;  /* 0x0000000000808947 */ /* 0x000fea0003800000 */
[C---:B------:R-:W-:Y:S01]  /*4140*/  IADD3 R25, PT, PT, -R30.reuse, RZ, RZ ;  /* 0x000000ff1e197210 */ /* 0x040fe20007ffe1ff */
[----:B------:R-:W-:Y:S01]  /*4150*/  IMAD.MOV.U32 R24, RZ, RZ, RZ ;  /* 0x000000ffff187224 */ /* 0x000fe200078e00ff */
[----:B------:R-:W-:Y:S01]  /*4160*/  DMUL.RP R14, R26, R14 ;  /* 0x0000000e1a0e7228 */ /* 0x000fe20000008000 */
[----:B------:R-:W-:-:S04]  /*4170*/  IADD3 R30, PT, PT, -R30, -0x43300000, RZ ;  /* 0xbcd000001e1e7810 */ /* 0x000fc80007ffe1ff */
[----:B------:R-:W-:-:S05]  /*4180*/  DFMA R24, R32, -R24, R26 ;  /* 0x800000182018722b */ /* 0x000fca000000001a */
[----:B------:R-:W-:-:S05]  /*4190*/  LOP3.LUT R8, R15, R8, RZ, 0x3c, !PT ;  /* 0x000000080f087212 */ /* 0x000fca00078e3cff */
[----:B------:R-:W-:-:S04]  /*41a0*/  FSETP.NEU.AND P0, PT, |R25|, R30, PT ;  /* 0x0000001e1900720b */ /* 0x000fc80003f0d200 */
[----:B------:R-:W-:Y:S02]  /*41b0*/  FSEL R14, R14, R32, !P0 ;  /* 0x000000200e0e7208 */ /* 0x000fe40004000000 */
[----:B------:R-:W-:-:S03]  /*41c0*/  FSEL R33, R8, R33, !P0 ;  /* 0x0000002108217208 */ /* 0x000fc60004000000 */
[----:B------:R-:W-:Y:S01]  /*41d0*/  IMAD.MOV.U32 R32, RZ, RZ, R14 ;  /* 0x000000ffff207224 */ /* 0x000fe200078e000e */
[----:B------:R-:W-:Y:S06]  /*41e0*/  BRA `(.L_x_72) ;  /* 0x0000000000547947 */ /* 0x000fec0003800000 */
.L_x_71:
[----:B------:R-:W-:-:S14]  /*41f0*/  DSETP.NAN.AND P0, PT, R34, R34, PT ;  /* 0x000000222200722a */ /* 0x000fdc0003f08000 */
[----:B------:R-:W-:Y:S05]  /*4200*/  @P0 BRA `(.L_x_73) ;  /* 0x0000000000440947 */ /* 0x000fea0003800000 */
[----:B------:R-:W-:-:S14]  /*4210*/  DSETP.NAN.AND P0, PT, R14, R14, PT ;  /* 0x0000000e0e00722a */ /* 0x000fdc0003f08000 */
[----:B------:R-:W-:Y:S05]  /*4220*/  @P0 BRA `(.L_x_74) ;  /* 0x0000000000300947 */ /* 0x000fea0003800000 */
[----:B------:R-:W-:Y:S01]  /*4230*/  ISETP.NE.AND P0, PT, R30, R31, PT ;  /* 0x0000001f1e00720c */ /* 0x000fe20003f05270 */
[----:B------:R-:W-:Y:S01]  /*4240*/  IMAD.MOV.U32 R33, RZ, RZ, -0x80000 ;  /* 0xfff80000ff217424 */ /* 0x000fe200078e00ff */
[----:B------:R-:W-:-:S11]  /*4250*/  MOV R32, 0x0 ;  /* 0x0000000000207802 */ /* 0x000fd60000000f00 */
[----:B------:R-:W-:Y:S05]  /*4260*/  @!P0 BRA `(.L_x_72) ;  /* 0x0000000000348947 */ /* 0x000fea0003800000 */
[----:B------:R-:W-:Y:S02]  /*4270*/  ISETP.NE.AND P0, PT, R30, 0x7ff00000, PT ;  /* 0x7ff000001e00780c */ /* 0x000fe40003f05270 */
[----:B------:R-:W-:Y:S02]  /*4280*/  LOP3.LUT R33, R35, 0x80000000, R15, 0x48, !PT ;  /* 0x8000000023217812 */ /* 0x000fe400078e480f */
[----:B------:R-:W-:-:S13]  /*4290*/  ISETP.EQ.OR P0, PT, R31, RZ, !P0 ;  /* 0x000000ff1f00720c */ /* 0x000fda0004702670 */
[----:B------:R-:W-:Y:S01]  /*42a0*/  @P0 LOP3.LUT R8, R33, 0x7ff00000, RZ, 0xfc, !PT ;  /* 0x7ff0000021080812 */ /* 0x000fe200078efcff */
[----:B------:R-:W-:Y:S01]  /*42b0*/  @!P0 IMAD.MOV.U32 R32, RZ, RZ, RZ ;  /* 0x000000ffff208224 */ /* 0x000fe200078e00ff */
[----:B------:R-:W-:-:S03]  /*42c0*/  @P0 MOV R32, RZ ;  /* 0x000000ff00200202 */ /* 0x000fc60000000f00 */
[----:B------:R-:W-:Y:S01]  /*42d0*/  @P0 IMAD.MOV.U32 R33, RZ, RZ, R8 ;  /* 0x000000ffff210224 */ /* 0x000fe200078e0008 */
[----:B------:R-:W-:Y:S06]  /*42e0*/  BRA `(.L_x_72) ;  /* 0x0000000000147947 */ /* 0x000fec0003800000 */
.L_x_74:
[----:B------:R-:W-:Y:S01]  /*42f0*/  LOP3.LUT R33, R15, 0x80000, RZ, 0xfc, !PT ;  /* 0x000800000f217812 */ /* 0x000fe200078efcff */
[----:B------:R-:W-:Y:S01]  /*4300*/  IMAD.MOV.U32 R32, RZ, RZ, R14 ;  /* 0x000000ffff207224 */ /* 0x000fe200078e000e */
[----:B------:R-:W-:Y:S06]  /*4310*/  BRA `(.L_x_72) ;  /* 0x0000000000087947 */ /* 0x000fec0003800000 */
.L_x_73:
[----:B------:R-:W-:Y:S02]  /*4320*/  LOP3.LUT R33, R35, 0x80000, RZ, 0xfc, !PT ;  /* 0x0008000023217812 */ /* 0x000fe400078efcff */
[----:B------:R-:W-:-:S07]  /*4330*/  MOV R32, R34 ;  /* 0x0000002200207202 */ /* 0x000fce0000000f00 */
.L_x_72:
[----:B------:R-:W-:Y:S05]  /*4340*/  BSYNC.RECONVERGENT B0 ;  /* 0x0000000000007941 */ /* 0x000fea0003800200 */
.L_x_70:
[----:B------:R-:W-:-:S04]  /*4350*/  IMAD.MOV.U32 R29, RZ, RZ, 0x0 ;  /* 0x00000000ff1d7424 */ /* 0x000fc800078e00ff */
[----:B------:R-:W-:Y:S05]  /*4360*/  RET.REL.NODEC R28 `(_Z8pdh_privP10hist_entryP8atomdescdii) ;  /* 0xffffffbc1c247950 */ /* 0x000fea0003c3ffff */
        .weak           $__internal_1_$__cuda_sm20_dsqrt_rn_f64_mediumpath_v1
        .type           $__internal_1_$__cuda_sm20_dsqrt_rn_f64_mediumpath_v1,@function
        .size           $__internal_1_$__cuda_sm20_dsqrt_rn_f64_mediumpath_v1,(.L_x_86 - $__internal_1_$__cuda_sm20_dsqrt_rn_f64_mediumpath_v1)
$__internal_1_$__cuda_sm20_dsqrt_rn_f64_mediumpath_v1:
[----:B------:R-:W-:Y:S01]  /*4370*/  ISETP.GE.U32.AND P0, PT, R8, -0x3400000, PT ;  /* 0xfcc000000800780c */ /* 0x000fe20003f06070 */
[----:B------:R-:W-:Y:S01]  /*4380*/  BSSY.RECONVERGENT B0, `(.L_x_75) ;  /* 0x0000026000007945 */ /* 0x000fe20003800200 */
[----:B------:R-:W-:Y:S01]  /*4390*/  IMAD.MOV.U32 R27, RZ, RZ, R25 ;  /* 0x000000ffff1b7224 */ /* 0x000fe200078e0019 */
[----:B------:R-:W-:Y:S01]  /*43a0*/  MOV R25, R21 ;  /* 0x0000001500197202 */ /* 0x000fe20000000f00 */
[----:B------:R-:W-:-:S09]  /*43b0*/  IMAD.MOV.U32 R29, RZ, RZ, R9 ;  /* 0x000000ffff1d7224 */ /* 0x000fd200078e0009 */
[----:B------:R-:W-:Y:S05]  /*43c0*/  @!P0 BRA `(.L_x_76) ;  /* 0x0000000000208947 */ /* 0x000fea0003800000 */
[----:B------:R-:W-:-:S10]  /*43d0*/  DFMA.RM R14, R24, R28, R14 ;  /* 0x0000001c180e722b */ /* 0x000fd4000000400e */
[----:B------:R-:W-:-:S05]  /*43e0*/  IADD3 R8, P0, PT, R14, 0x1, RZ ;  /* 0x000000010e087810 */ /* 0x000fca0007f1e0ff */
[----:B------:R-:W-:-:S06]  /*43f0*/  IMAD.X R9, RZ, RZ, R15, P0 ;  /* 0x000000ffff097224 */ /* 0x000fcc00000e060f */
[----:B------:R-:W-:-:S08]  /*4400*/  DFMA.RP R26, -R14, R8, R26 ;  /* 0x000000080e1a722b */ /* 0x000fd0000000811a */
[----:B------:R-:W-:-:S06]  /*4410*/  DSETP.GT.AND P0, PT, R26, RZ, PT ;  /* 0x000000ff1a00722a */ /* 0x000fcc0003f04000 */
[----:B------:R-:W-:Y:S02]  /*4420*/  FSEL R8, R8, R14, P0 ;  /* 0x0000000e08087208 */ /* 0x000fe40000000000 */
[----:B------:R-:W-:Y:S01]  /*4430*/  FSEL R9, R9, R15, P0 ;  /* 0x0000000f09097208 */ /* 0x000fe20000000000 */
[----:B------:R-:W-:Y:S06]  /*4440*/  BRA `(.L_x_77) ;  /* 0x0000000000647947 */ /* 0x000fec0003800000 */
.L_x_76:
[----:B------:R-:W-:-:S14]  /*4450*/  DSETP.NE.AND P0, PT, R26, RZ, PT ;  /* 0x000000ff1a00722a */ /* 0x000fdc0003f05000 */
[----:B------:R-:W-:Y:S05]  /*4460*/  @!P0 BRA `(.L_x_78) ;  /* 0x0000000000588947 */ /* 0x000fea0003800000 */
[----:B------:R-:W-:-:S13]  /*4470*/  ISETP.GE.AND P0, PT, R27, RZ, PT ;  /* 0x000000ff1b00720c */ /* 0x000fda0003f06270 */
[----:B------:R-:W-:Y:S01]  /*4480*/  @!P0 MOV R8, 0x0 ;  /* 0x0000000000088802 */ /* 0x000fe20000000f00 */
[----:B------:R-:W-:Y:S01]  /*4490*/  @!P0 IMAD.MOV.U32 R9, RZ, RZ, -0x80000 ;  /* 0xfff80000ff098424 */ /* 0x000fe200078e00ff */
[----:B------:R-:W-:Y:S06]  /*44a0*/  @!P0 BRA `(.L_x_77) ;  /* 0x00000000004c8947 */ /* 0x000fec0003800000 */
[----:B------:R-:W-:-:S13]  /*44b0*/  ISETP.GT.AND P0, PT, R27, 0x7fefffff, PT ;  /* 0x7fefffff1b00780c */ /* 0x000fda0003f04270 */
[----:B------:R-:W-:Y:S05]  /*44c0*/  @P0 BRA `(.L_x_78) ;  /* 0x0000000000400947 */ /* 0x000fea0003800000 */
[----:B------:R-:W-:Y:S01]  /*44d0*/  DMUL R26, R26, 8.11296384146066816958e+31 ;  /* 0x469000001a1a7828 */ /* 0x000fe20000000000 */
[----:B------:R-:W-:Y:S01]  /*44e0*/  IMAD.MOV.U32 R24, RZ, RZ, RZ ;  /* 0x000000ffff187224 */ /* 0x000fe200078e00ff */
[----:B------:R-:W-:Y:S01]  /*44f0*/  MOV R8, 0x0 ;  /* 0x0000000000087802 */ /* 0x000fe20000000f00 */
[----:B------:R-:W-:-:S03]  /*4500*/  IMAD.MOV.U32 R9, RZ, RZ, 0x3fd80000 ;  /* 0x3fd80000ff097424 */ /* 0x000fc600078e00ff */
[----:B------:R-:W0:Y:S02]  /*4510*/  MUFU.RSQ64H R25, R27 ;  /* 0x0000001b00197308 */ /* 0x000e240000001c00 */
[----:B0-----:R-:W-:-:S08]  /*4520*/  DMUL R14, R24, R24 ;  /* 0x00000018180e7228 */ /* 0x001fd00000000000 */
[----:B------:R-:W-:-:S08]  /*4530*/  DFMA R14, R26, -R14, 1 ;  /* 0x3ff000001a0e742b */ /* 0x000fd0000000080e */
[----:B------:R-:W-:Y:S02]  /*4540*/  DFMA R8, R14, R8, 0.5 ;  /* 0x3fe000000e08742b */ /* 0x000fe40000000008 */
[----:B------:R-:W-:-:S08]  /*4550*/  DMUL R14, R24, R14 ;  /* 0x0000000e180e7228 */ /* 0x000fd00000000000 */
[----:B------:R-:W-:-:S08]  /*4560*/  DFMA R14, R8, R14, R24 ;  /* 0x0000000e080e722b */ /* 0x000fd00000000018 */
[----:B------:R-:W-:Y:S02]  /*4570*/  DMUL R8, R26, R14 ;  /* 0x0000000e1a087228 */ /* 0x000fe40000000000 */
[----:B------:R-:W-:-:S06]  /*4580*/  VIADD R15, R15, 0xfff00000 ;  /* 0xfff000000f0f7836 */ /* 0x000fcc0000000000 */
[----:B------:R-:W-:-:S08]  /*4590*/  DFMA R24, R8, -R8, R26 ;  /* 0x800000080818722b */ /* 0x000fd0000000001a */
[----:B------:R-:W-:-:S10]  /*45a0*/  DFMA R8, R14, R24, R8 ;  /* 0x000000180e08722b */ /* 0x000fd40000000008 */
[----:B------:R-:W-:Y:S01]  /*45b0*/  IADD3 R9, PT, PT, R9, -0x3500000, RZ ;  /* 0xfcb0000009097810 */ /* 0x000fe20007ffe0ff */
[----:B------:R-:W-:Y:S06]  /*45c0*/  BRA `(.L_x_77) ;  /* 0x0000000000047947 */ /* 0x000fec0003800000 */
.L_x_78:
[----:B------:R-:W-:-:S11]  /*45d0*/  DADD R8, R26, R26 ;  /* 0x000000001a087229 */ /* 0x000fd6000000001a */
.L_x_77:
[----:B------:R-:W-:Y:S05]  /*45e0*/  BSYNC.RECONVERGENT B0 ;  /* 0x0000000000007941 */ /* 0x000fea0003800200 */
.L_x_75:
[----:B------:R-:W-:-:S04]  /*45f0*/  IMAD.MOV.U32 R31, RZ, RZ, 0x0 ;  /* 0x00000000ff1f7424 */ /* 0x000fc800078e00ff */
[----:B------:R-:W-:Y:S05]  /*4600*/  RET.REL.NODEC R30 `(_Z8pdh_privP10hist_entryP8atomdescdii) ;  /* 0xffffffb81e7c7950 */ /* 0x000fea0003c3ffff */
.L_x_79:
[----:B------:R-:W-:-:S00]  /*4610*/  BRA `(.L_x_79) ;  /* 0xfffffffc00fc7947 */ /* 0x000fc0000383ffff */
[----:B------:R-:W-:-:S00]  /*4620*/  NOP ;  /* 0x0000000000007918 */ /* 0x000fc00000000000 */
        /* <DEDUP_REMOVED lines=13> */
.L_x_86:


//--------------------- .text._Z8pdh_coalP10hist_entryP8atomdescdi --------------------------
	.section	.text._Z8pdh_coalP10hist_entryP8atomdescdi,"ax",@progbits
	.align	128
        .global         _Z8pdh_coalP10hist_entryP8atomdescdi
        .type           _Z8pdh_coalP10hist_entryP8atomdescdi,@function
        .size           _Z8pdh_coalP10hist_entryP8atomdescdi,(.L_x_88 - _Z8pdh_coalP10hist_entryP8atomdescdi)
        .other          _Z8pdh_coalP10hist_entryP8atomdescdi,@"STO_CUDA_ENTRY STV_DEFAULT"
_Z8pdh_coalP10hist_entryP8atomdescdi:
.text._Z8pdh_coalP10hist_entryP8atomdescdi:
[----:B------:R-:W-:Y:S01]  /*0000*/  LDC R1, c[0x0][0x37c] ;  /* 0x0000df00ff017b82 */ /* 0x000fe20000000800 */
[----:B------:R-:W-:Y:S05]  /*0010*/  EXIT ;  /* 0x000000000000794d */ /* 0x000fea0003800000 */
.L_x_80:
        /* <DEDUP_REMOVED lines=14> */
.L_x_88:


//--------------------- .text._Z12PDH_baselineP10hist_entryP8atomdescdi --------------------------
	.section	.text._Z12PDH_baselineP10hist_entryP8atomdescdi,"ax",@progbits
	.align	128
        .global         _Z12PDH_baselineP10hist_entryP8atomdescdi
        .type           _Z12PDH_baselineP10hist_entryP8atomdescdi,@function
        .size           _Z12PDH_baselineP10hist_entryP8atomdescdi,(.L_x_89 - _Z12PDH_baselineP10hist_entryP8atomdescdi)
        .other          _Z12PDH_baselineP10hist_entryP8atomdescdi,@"STO_CUDA_ENTRY STV_DEFAULT"
_Z12PDH_baselineP10hist_entryP8atomdescdi:
.text._Z12PDH_baselineP10hist_entryP8atomdescdi:
[----:B------:R-:W-:Y:S01]  /*0000*/  LDC R1, c[0x0][0x37c] ;  /* 0x0000df00ff017b82 */ /* 0x000fe20000000800 */
[----:B------:R-:W0:Y:S07]  /*0010*/  S2R R3, SR_TID.X ;  /* 0x0000000000037919 */ /* 0x000e2e0000002100 */
[----:B------:R-:W1:Y:S01]  /*0020*/  S2UR UR4, SR_CTAID.X ;  /* 0x00000000000479c3 */ /* 0x000e620000002500 */
[----:B------:R-:W1:Y:S07]  /*0030*/  LDCU UR5, c[0x0][0x360] ;  /* 0x00006c00ff0577ac */ /* 0x000e6e0008000800 */
[----:B------:R-:W2:Y:S01]  /*0040*/  LDC R5, c[0x0][0x398] ;  /* 0x0000e600ff057b82 */ /* 0x000ea20000000800 */
[----:B-1----:R-:W-:-:S06]  /*0050*/  UIMAD UR4, UR4, UR5, URZ ;  /* 0x00000005040472a4 */ /* 0x002fcc000f8e02ff */
[----:B0-----:R-:W-:-:S04]  /*0060*/  VIADD R0, R3, UR4 ;  /* 0x0000000403007c36 */ /* 0x001fc80008000000 */
[----:B------:R-:W-:-:S05]  /*0070*/  VIADD R2, R0, 0x1 ;  /* 0x0000000100027836 */ /* 0x000fca0000000000 */
[----:B--2---:R-:W-:-:S13]  /*0080*/  ISETP.GE.AND P0, PT, R2, R5, PT ;  /* 0x000000050200720c */ /* 0x004fda0003f06270 */
[----:B------:R-:W-:Y:S05]  /*0090*/  @P0 EXIT ;  /* 0x000000000000094d */ /* 0x000fea0003800000 */
[----:B------:R-:W-:-:S06]  /*00a0*/  ULOP3.LUT UR4, URZ, UR4, URZ, 0x33, !UPT ;  /* 0x00000004ff047292 */ /* 0x000fcc000f8e33ff */
[----:B------:R-:W-:-:S04]  /*00b0*/  IADD3 R3, PT, PT, -R3, UR4, R5 ;  /* 0x0000000403037c10 */ /* 0x000fc8000fffe105 */
[----:B------:R-:W-:-:S13]  /*00c0*/  LOP3.LUT P0, R3, R3, 0x3, RZ, 0xc0, !PT ;  /* 0x0000000303037812 */ /* 0x000fda000780c0ff */
[----:B------:R-:W-:Y:S05]  /*00d0*/  @!P0 BRA `(.L_x_81) ;  /* 0x0000000000288947 */ /* 0x000fea0003800000 */
[----:B------:R-:W-:Y:S02]  /*00e0*/  IMAD.MOV R3, RZ, RZ, -R3 ;  /* 0x000000ffff037224 */ /* 0x000fe400078e0a03 */
[----:B------:R-:W-:-:S07]  /*00f0*/  IMAD.MOV.U32 R2, RZ, RZ, R0 ;  /* 0x000000ffff027224 */ /* 0x000fce00078e0000 */
.L_x_82:
[----:B------:R-:W-:Y:S05]  /*0100*/  WARPSYNC.ALL ;  /* 0x0000000000007948 */ /* 0x000fea0003800000 */
[----:B------:R-:W-:Y:S01]  /*0110*/  BAR.SYNC.DEFER_BLOCKING 0x0 ;  /* 0x0000000000007b1d */ /* 0x000fe20000010000 */
[----:B------:R-:W-:Y:S01]  /*0120*/  IADD3 R3, PT, PT, R3, 0x1, RZ ;  /* 0x0000000103037810 */ /* 0x000fe20007ffe0ff */
[----:B------:R-:W-:-:S06]  /*0130*/  VIADD R2, R2, 0x1 ;  /* 0x0000000102027836 */ /* 0x000fcc0000000000 */
[----:B------:R-:W-:Y:S01]  /*0140*/  BAR.SYNC.DEFER_BLOCKING 0x0 ;  /* 0x0000000000007b1d */ /* 0x000fe20000010000 */
[----:B------:R-:W-:-:S13]  /*0150*/  ISETP.NE.AND P0, PT, R3, RZ, PT ;  /* 0x000000ff0300720c */ /* 0x000fda0003f05270 */
[----:B------:R-:W-:Y:S05]  /*0160*/  @P0 BRA `(.L_x_82) ;  /* 0xfffffffc00e40947 */ /* 0x000fea000383ffff */
[----:B------:R-:W-:-:S07]  /*0170*/  VIADD R2, R2, 0x1 ;  /* 0x0000000102027836 */ /* 0x000fce0000000000 */
.L_x_81:
[----:B------:R-:W-:-:S04]  /*0180*/  IADD3 R0, PT, PT, -R0, -0x2, R5 ;  /* 0xfffffffe00007810 */ /* 0x000fc80007ffe105 */
[----:B------:R-:W-:-:S13]  /*0190*/  ISETP.GE.U32.AND P0, PT, R0, 0x3, PT ;  /* 0x000000030000780c */ /* 0x000fda0003f06070 */
[----:B------:R-:W-:Y:S05]  /*01a0*/  @!P0 EXIT ;  /* 0x000000000000894d */ /* 0x000fea0003800000 */
.L_x_83:
[----:B------:R-:W-:Y:S05]  /*01b0*/  WARPSYNC.ALL ;  /* 0x0000000000007948 */ /* 0x000fea0003800000 */
[----:B------:R-:W-:Y:S01]  /*01c0*/  BAR.SYNC.DEFER_BLOCKING 0x0 ;  /* 0x0000000000007b1d */ /* 0x000fe20000010000 */
[----:B------:R-:W-:-:S07]  /*01d0*/  IADD3 R2, PT, PT, R2, 0x4, RZ ;  /* 0x0000000402027810 */ /* 0x000fce0007ffe0ff */
[----:B------:R-:W-:Y:S08]  /*01e0*/  BAR.SYNC.DEFER_BLOCKING 0x0 ;  /* 0x0000000000007b1d */ /* 0x000ff00000010000 */
[----:B------:R-:W-:Y:S08]  /*01f0*/  BAR.SYNC.DEFER_BLOCKING 0x0 ;  /* 0x0000000000007b1d */ /* 0x000ff00000010000 */
[----:B------:R-:W-:Y:S08]  /*0200*/  BAR.SYNC.DEFER_BLOCKING 0x0 ;  /* 0x0000000000007b1d */ /* 0x000ff00000010000 */
[----:B------:R-:W-:Y:S08]  /*0210*/  BAR.SYNC.DEFER_BLOCKING 0x0 ;  /* 0x0000000000007b1d */ /* 0x000ff00000010000 */
[----:B------:R-:W-:Y:S08]  /*0220*/  BAR.SYNC.DEFER_BLOCKING 0x0 ;  /* 0x0000000000007b1d */ /* 0x000ff00000010000 */
[----:B------:R-:W-:Y:S08]  /*0230*/  BAR.SYNC.DEFER_BLOCKING 0x0 ;  /* 0x0000000000007b1d */ /* 0x000ff00000010000 */
[----:B------:R-:W-:Y:S01]  /*0240*/  BAR.SYNC.DEFER_BLOCKING 0x0 ;  /* 0x0000000000007b1d */ /* 0x000fe20000010000 */
[----:B------:R-:W-:-:S13]  /*0250*/  ISETP.GE.AND P0, PT, R2, R5, PT ;  /* 0x000000050200720c */ /* 0x000fda0003f06270 */
[----:B------:R-:W-:Y:S05]  /*0260*/  @!P0 BRA `(.L_x_83) ;  /* 0xfffffffc00d08947 */ /* 0x000fea000383ffff */
[----:B------:R-:W-:Y:S05]  /*0270*/  EXIT ;  /* 0x000000000000794d */ /* 0x000fea0003800000 */
.L_x_84:
        /* <DEDUP_REMOVED lines=16> */
.L_x_89:


//--------------------- .nv.shared._Z8pdh_privP10hist_entryP8atomdescdii --------------------------
	.section	.nv.shared._Z8pdh_privP10hist_entryP8atomdescdii,"aw",@nobits
	.sectionflags	@""
	.align	16
	.zero		1024


//--------------------- .nv.shared.reserved.0     --------------------------
	.section	.nv.shared.reserved.0,"aw",@nobits
	.weak		__nv_reservedSMEM_offset_0_alias
	.size		__nv_reservedSMEM_offset_0_alias, 0, 64
	.other		__nv_reservedSMEM_offset_0_alias,@"STO_CUDA_RESERVED_SHARED STV_DEFAULT"
__nv_reservedSMEM_offset_0_alias:
	.zero		0
	.zero		64


//--------------------- .nv.shared._Z8pdh_coalP10hist_entryP8atomdescdi --------------------------
	.section	.nv.shared._Z8pdh_coalP10hist_entryP8atomdescdi,"aw",@nobits
	.sectionflags	@""
	.align	16
	.zero		1024


//--------------------- .nv.shared._Z12PDH_baselineP10hist_entryP8atomdescdi --------------------------
	.section	.nv.shared._Z12PDH_baselineP10hist_entryP8atomdescdi,"aw",@nobits
	.sectionflags	@""
	.align	16
	.zero		1024


//--------------------- .nv.constant0._Z8pdh_privP10hist_entryP8atomdescdii --------------------------
	.section	.nv.constant0._Z8pdh_privP10hist_entryP8atomdescdii,"a",@progbits
	.sectionflags	@""
	.align	4
.nv.constant0._Z8pdh_privP10hist_entryP8atomdescdii:
	.zero		928


//--------------------- .nv.constant0._Z8pdh_coalP10hist_entryP8atomdescdi --------------------------
	.section	.nv.constant0._Z8pdh_coalP10hist_entryP8atomdescdi,"a",@progbits
	.sectionflags	@""
	.align	4
.nv.constant0._Z8pdh_coalP10hist_entryP8atomdescdi:
	.zero		924


//--------------------- .nv.constant0._Z12PDH_baselineP10hist_entryP8atomdescdi --------------------------
	.section	.nv.constant0._Z12PDH_baselineP10hist_entryP8atomdescdi,"a",@progbits
	.sectionflags	@""
	.align	4
.nv.constant0._Z12PDH_baselineP10hist_entryP8atomdescdi:
	.zero		924


//--------------------- SYMBOLS --------------------------

	.type		.nv.reservedSmem.offset0,@object
	.size		.nv.reservedSmem.offset0,0x4
	.type		.nv.reservedSmem.cap,@object
	.size		.nv.reservedSmem.cap,0x4
